	.target	sm_90a

	.elftype	@"ET_EXEC"


//--------------------- .note.nv.tkinfo           --------------------------
	.section	.note.nv.tkinfo,"",@"SHT_NOTE"
	.sectionflags	@"SHF_NOTE_NV_TKINFO"
	.tkinfo
        /*0018*/ 	.word	0x00000002
        /*0030*/ 	.string	""
        /*0030*/ 	.string	"ptxas"
        /*0030*/ 	.string	"Cuda compilation tools, release 13.0, V13.0.88"
        /*0030*/ 	.string	"Build cuda_13.0.r13.0/compiler.36424714_0"
        /*0030*/ 	.string	"-arch sm_90a -m 64 "



//--------------------- .note.nv.cuinfo           --------------------------
	.section	.note.nv.cuinfo,"",@"SHT_NOTE"
	.sectionflags	@"SHF_NOTE_NV_CUINFO"
        /*0018*/ 	.short	0x0002
        /*001a*/ 	.short	0x005a
        /*001c*/ 	.short	0x0082
	.zero		2


//--------------------- .nv.info                  --------------------------
	.section	.nv.info,"",@"SHT_CUDA_INFO"
	.align	4


	//----- nvinfo : EIATTR_REGCOUNT
	.align		4
        /*0000*/ 	.byte	0x04, 0x2f
        /*0002*/ 	.short	(.L_15 - .L_14)
	.align		4
.L_14:
        /*0004*/ 	.word	index@(_ZN7cutlass13device_kernelINS_4gemm6kernel13GemmUniversalIN4cute5tupleIJiiiiEEENS1_10collective13CollectiveMmaINS1_34MainloopSm90TmaGmmaWarpSpecializedILi9ENS5_IJNS4_1CILi2EEESB_NSA_ILi1EEEEEENS1_32KernelTmaWarpSpecializedPingpongEEENS5_IJNSA_ILi64EEENSA_ILi128EEESH_EEEaNS5_IJlSC_lEEEaSJ_NS4_8TiledMMAINS4_8MMA_AtomIJNS4_4SM904GMMA27MMA_64x128x32_S32S8S8_SS_TNEEEENS4_6LayoutINS5_IJSC_SC_SC_EEENS5_IJNSA_ILi0EEESS_SS_EEEEENS5_IJNS4_10UnderscoreESV_SV_EEEEENS4_23SM90_TMA_LOAD_MULTICASTENS4_14ComposedLayoutINS4_7SwizzleILi3ELi4ELi3EEENS4_18smem_ptr_flag_bitsILi8EEENSQ_INS5_IJNSA_ILi8EEESH_EEENS5_IJSH_SC_EEEEEEEvNS4_8identityESY_S18_vS19_EENS_8epilogue10collective6detail29Sm90TmaWarpSpecializedAdapterINS1C_15DefaultEpilogueIaSJ_SJ_NS1B_6thread17LinearCombinationIaLi1EiiLNS1G_9ScaleType4KindE0ELNS_15FloatRoundStyleE2EaEENS1_15EpilogueDefaultEEEEEvvEEEEvNT_6ParamsE)
        /*0008*/ 	.word	0x000000a8


	//----- nvinfo : EIATTR_FRAME_SIZE
	.align		4
.L_15:
        /*000c*/ 	.byte	0x04, 0x11
        /*000e*/ 	.short	(.L_17 - .L_16)
	.align		4
.L_16:
        /*0010*/ 	.word	index@(_ZN7cutlass13device_kernelINS_4gemm6kernel13GemmUniversalIN4cute5tupleIJiiiiEEENS1_10collective13CollectiveMmaINS1_34MainloopSm90TmaGmmaWarpSpecializedILi9ENS5_IJNS4_1CILi2EEESB_NSA_ILi1EEEEEENS1_32KernelTmaWarpSpecializedPingpongEEENS5_IJNSA_ILi64EEENSA_ILi128EEESH_EEEaNS5_IJlSC_lEEEaSJ_NS4_8TiledMMAINS4_8MMA_AtomIJNS4_4SM904GMMA27MMA_64x128x32_S32S8S8_SS_TNEEEENS4_6LayoutINS5_IJSC_SC_SC_EEENS5_IJNSA_ILi0EEESS_SS_EEEEENS5_IJNS4_10UnderscoreESV_SV_EEEEENS4_23SM90_TMA_LOAD_MULTICASTENS4_14ComposedLayoutINS4_7SwizzleILi3ELi4ELi3EEENS4_18smem_ptr_flag_bitsILi8EEENSQ_INS5_IJNSA_ILi8EEESH_EEENS5_IJSH_SC_EEEEEEEvNS4_8identityESY_S18_vS19_EENS_8epilogue10collective6detail29Sm90TmaWarpSpecializedAdapterINS1C_15DefaultEpilogueIaSJ_SJ_NS1B_6thread17LinearCombinationIaLi1EiiLNS1G_9ScaleType4KindE0ELNS_15FloatRoundStyleE2EaEENS1_15EpilogueDefaultEEEEEvvEEEEvNT_6ParamsE)
        /*0014*/ 	.word	0x00000008


	//----- nvinfo : EIATTR_MIN_STACK_SIZE
	.align		4
.L_17:
        /*0018*/ 	.byte	0x04, 0x12
        /*001a*/ 	.short	(.L_19 - .L_18)
	.align		4
.L_18:
        /*001c*/ 	.word	index@(_ZN7cutlass13device_kernelINS_4gemm6kernel13GemmUniversalIN4cute5tupleIJiiiiEEENS1_10collective13CollectiveMmaINS1_34MainloopSm90TmaGmmaWarpSpecializedILi9ENS5_IJNS4_1CILi2EEESB_NSA_ILi1EEEEEENS1_32KernelTmaWarpSpecializedPingpongEEENS5_IJNSA_ILi64EEENSA_ILi128EEESH_EEEaNS5_IJlSC_lEEEaSJ_NS4_8TiledMMAINS4_8MMA_AtomIJNS4_4SM904GMMA27MMA_64x128x32_S32S8S8_SS_TNEEEENS4_6LayoutINS5_IJSC_SC_SC_EEENS5_IJNSA_ILi0EEESS_SS_EEEEENS5_IJNS4_10UnderscoreESV_SV_EEEEENS4_23SM90_TMA_LOAD_MULTICASTENS4_14ComposedLayoutINS4_7SwizzleILi3ELi4ELi3EEENS4_18smem_ptr_flag_bitsILi8EEENSQ_INS5_IJNSA_ILi8EEESH_EEENS5_IJSH_SC_EEEEEEEvNS4_8identityESY_S18_vS19_EENS_8epilogue10collective6detail29Sm90TmaWarpSpecializedAdapterINS1C_15DefaultEpilogueIaSJ_SJ_NS1B_6thread17LinearCombinationIaLi1EiiLNS1G_9ScaleType4KindE0ELNS_15FloatRoundStyleE2EaEENS1_15EpilogueDefaultEEEEEvvEEEEvNT_6ParamsE)
        /*0020*/ 	.word	0x00000008
.L_19:


//--------------------- .nv.compat                --------------------------
	.section	.nv.compat,"",@"SHT_CUDA_COMPAT_INFO"
	.align	4
        /*0000*/ 	.byte	0x02, 0x09, 0x01, 0x00, 0x02, 0x02, 0x04, 0x00, 0x02, 0x05, 0x05, 0x00, 0x03, 0x07, 0x01, 0x01
        /*0010*/ 	.byte	0x02, 0x03, 0x01, 0x00, 0x02, 0x06, 0x01, 0x00, 0x04, 0x0b, 0x08, 0x00, 0x00, 0x00, 0x00, 0x00
        /*0020*/ 	.byte	0x00, 0x00, 0x00, 0x00


//--------------------- .nv.info._ZN7cutlass13device_kernelINS_4gemm6kernel13GemmUniversalIN4cute5tupleIJiiiiEEENS1_10collective13CollectiveMmaINS1_34MainloopSm90TmaGmmaWarpSpecializedILi9ENS5_IJNS4_1CILi2EEESB_NSA_ILi1EEEEEENS1_32KernelTmaWarpSpecializedPingpongEEENS5_IJNSA_ILi64EEENSA_ILi128EEESH_EEEaNS5_IJlSC_lEEEaSJ_NS4_8TiledMMAINS4_8MMA_AtomIJNS4_4SM904GMMA27MMA_64x128x32_S32S8S8_SS_TNEEEENS4_6LayoutINS5_IJSC_SC_SC_EEENS5_IJNSA_ILi0EEESS_SS_EEEEENS5_IJNS4_10UnderscoreESV_SV_EEEEENS4_23SM90_TMA_LOAD_MULTICASTENS4_14ComposedLayoutINS4_7SwizzleILi3ELi4ELi3EEENS4_18smem_ptr_flag_bitsILi8EEENSQ_INS5_IJNSA_ILi8EEESH_EEENS5_IJSH_SC_EEEEEEEvNS4_8identityESY_S18_vS19_EENS_8epilogue10collective6detail29Sm90TmaWarpSpecializedAdapterINS1C_15DefaultEpilogueIaSJ_SJ_NS1B_6thread17LinearCombinationIaLi1EiiLNS1G_9ScaleType4KindE0ELNS_15FloatRoundStyleE2EaEENS1_15EpilogueDefaultEEEEEvvEEEEvNT_6ParamsE --------------------------
	.section	.nv.info._ZN7cutlass13device_kernelINS_4gemm6kernel13GemmUniversalIN4cute5tupleIJiiiiEEENS1_10collective13CollectiveMmaINS1_34MainloopSm90TmaGmmaWarpSpecializedILi9ENS5_IJNS4_1CILi2EEESB_NSA_ILi1EEEEEENS1_32KernelTmaWarpSpecializedPingpongEEENS5_IJNSA_ILi64EEENSA_ILi128EEESH_EEEaNS5_IJlSC_lEEEaSJ_NS4_8TiledMMAINS4_8MMA_AtomIJNS4_4SM904GMMA27MMA_64x128x32_S32S8S8_SS_TNEEEENS4_6LayoutINS5_IJSC_SC_SC_EEENS5_IJNSA_ILi0EEESS_SS_EEEEENS5_IJNS4_10UnderscoreESV_SV_EEEEENS4_23SM90_TMA_LOAD_MULTICASTENS4_14ComposedLayoutINS4_7SwizzleILi3ELi4ELi3EEENS4_18smem_ptr_flag_bitsILi8EEENSQ_INS5_IJNSA_ILi8EEESH_EEENS5_IJSH_SC_EEEEEEEvNS4_8identityESY_S18_vS19_EENS_8epilogue10collective6detail29Sm90TmaWarpSpecializedAdapterINS1C_15DefaultEpilogueIaSJ_SJ_NS1B_6thread17LinearCombinationIaLi1EiiLNS1G_9ScaleType4KindE0ELNS_15FloatRoundStyleE2EaEENS1_15EpilogueDefaultEEEEEvvEEEEvNT_6ParamsE,"",@"SHT_CUDA_INFO"
	.sectionflags	@""
	.align	4


	//----- nvinfo : EIATTR_CUDA_API_VERSION
	.align		4
        /*0000*/ 	.byte	0x04, 0x37
        /*0002*/ 	.short	(.L_21 - .L_20)
.L_20:
        /*0004*/ 	.word	0x00000082


	//----- nvinfo : EIATTR_KPARAM_INFO
	.align		4
.L_21:
        /*0008*/ 	.byte	0x04, 0x17
        /*000a*/ 	.short	(.L_23 - .L_22)
.L_22:
        /*000c*/ 	.word	0x00000000
        /*0010*/ 	.short	0x0000
        /*0012*/ 	.short	0x0070
        /*0014*/ 	.byte	0x00, 0xf0, 0x01, 0x10


	//----- nvinfo : EIATTR_SPARSE_MMA_MASK
	.align		4
.L_23:
        /*0018*/ 	.byte	0x03, 0x50
        /*001a*/ 	.short	0x0000


	//----- nvinfo : EIATTR_MAXREG_COUNT
	.align		4
        /*001c*/ 	.byte	0x03, 0x1b
        /*001e*/ 	.short	0x00a8


	//----- nvinfo : EIATTR_NUM_BARRIERS
	.align		4
        /*0020*/ 	.byte	0x02, 0x4c
        /*0022*/ 	.byte	0x01
	.zero		1


	//----- nvinfo : EIATTR_EXTERNS
	.align		4
        /*0024*/ 	.byte	0x04, 0x0f
        /*0026*/ 	.short	(.L_25 - .L_24)


	//   ....[0]....
	.align		4
.L_24:
        /*0028*/ 	.word	index@(__assertfail)


	//----- nvinfo : EIATTR_ANNOTATIONS
	.align		4
.L_25:
        /*002c*/ 	.byte	0x04, 0x55
        /*002e*/ 	.short	(.L_27 - .L_26)


	//   ....[0]....
.L_26:
        /*0030*/ 	.word	0x00000001
        /*0034*/ 	.byte	0x80, 0x0e, 0x00, 0x00, 0x01, 0x00, 0x00, 0x00, 0x20, 0x15, 0x00, 0x00, 0x01, 0x00, 0x00, 0x00
        /*0044*/ 	.byte	0xe0, 0x56, 0x00, 0x00, 0x01, 0x00, 0x00, 0x00, 0x00, 0x64, 0x00, 0x00


	//----- nvinfo : EIATTR_MERCURY_ISA_VERSION
	.align		4
.L_27:
        /*0050*/ 	.byte	0x03, 0x5f
        /*0052*/ 	.short	0x0101


	//----- nvinfo : EIATTR_INT_WARP_WIDE_INSTR_OFFSETS
	.align		4
        /*0054*/ 	.byte	0x04, 0x31
        /*0056*/ 	.short	(.L_29 - .L_28)


	//   ....[0]....
.L_28:
        /*0058*/ 	.word	0x000005d0


	//   ....[1]....
        /*005c*/ 	.word	0x00000610


	//   ....[2]....
        /*0060*/ 	.word	0x00000670


	//   ....[3]....
        /*0064*/ 	.word	0x000006a0


	//   ....[4]....
        /*0068*/ 	.word	0x000007b0


	//   ....[5]....
        /*006c*/ 	.word	0x00000830


	//   ....[6]....
        /*0070*/ 	.word	0x00000840


	//   ....[7]....
        /*0074*/ 	.word	0x000008a0


	//   ....[8]....
        /*0078*/ 	.word	0x000021b0


	//----- nvinfo : EIATTR_COOP_GROUP_MASK_REGIDS
	.align		4
.L_29:
        /*007c*/ 	.byte	0x04, 0x29
        /*007e*/ 	.short	(.L_31 - .L_30)


	//   ....[0]....
.L_30:
        /*0080*/ 	.word	0xffffffff


	//   ....[1]....
        /*0084*/ 	.word	0xffffffff


	//   ....[2]....
        /*0088*/ 	.word	0xffffffff


	//   ....[3]....
        /*008c*/ 	.word	0xffffffff


	//   ....[4]....
        /*0090*/ 	.word	0xffffffff


	//   ....[5]....
        /*0094*/ 	.word	0xffffffff


	//   ....[6]....
        /*0098*/ 	.word	0xffffffff


	//----- nvinfo : EIATTR_COOP_GROUP_INSTR_OFFSETS
	.align		4
.L_31:
        /*009c*/ 	.byte	0x04, 0x28
        /*009e*/ 	.short	(.L_33 - .L_32)


	//   ....[0]....
.L_32:
        /*00a0*/ 	.word	0x00000070


	//   ....[1]....
        /*00a4*/ 	.word	0x00000080


	//   ....[2]....
        /*00a8*/ 	.word	0x00000140


	//   ....[3]....
        /*00ac*/ 	.word	0x000003a0


	//   ....[4]....
        /*00b0*/ 	.word	0x000003e0


	//   ....[5]....
        /*00b4*/ 	.word	0x00000470


	//   ....[6]....
        /*00b8*/ 	.word	0x00000a30


	//----- nvinfo : EIATTR_REG_RECONFIG
	.align		4
.L_33:
        /*00bc*/ 	.byte	0x01, 0x54
	.zero		2


	//----- nvinfo : EIATTR_SYSCALL_OFFSETS
	.align		4
        /*00c0*/ 	.byte	0x04, 0x46
        /*00c2*/ 	.short	(.L_35 - .L_34)


	//   ....[0]....
.L_34:
        /*00c4*/ 	.word	0x00001950


	//----- nvinfo : EIATTR_MBARRIER_INSTR_OFFSETS
	.align		4
.L_35:
        /*00c8*/ 	.byte	0x04, 0x39
        /*00ca*/ 	.short	(.L_37 - .L_36)


	//   ....[0]....
.L_36:
        /*00cc*/ 	.word	0x00000260
        /*00d0*/ 	.word	0x000000ff
        /*00d4*/ 	.word	0x00000000
        /*00d8*/ 	.short	0x0100
        /*00da*/ 	.byte	0x08
	.zero		1


	//   ....[1]....
        /*00dc*/ 	.word	0x00000270
        /*00e0*/ 	.word	0x000000ff
        /*00e4*/ 	.word	0x00000048
        /*00e8*/ 	.short	0x0100
        /*00ea*/ 	.byte	0x08
	.zero		1


	//   ....[2]....
        /*00ec*/ 	.word	0x00000280
        /*00f0*/ 	.word	0x000000ff
        /*00f4*/ 	.word	0x00000008
        /*00f8*/ 	.short	0x0100
        /*00fa*/ 	.byte	0x08
	.zero		1


	//   ....[3]....
        /*00fc*/ 	.word	0x00000290
        /*0100*/ 	.word	0x000000ff
        /*0104*/ 	.word	0x00000050
        /*0108*/ 	.short	0x0100
        /*010a*/ 	.byte	0x08
	.zero		1


	//   ....[4]....
        /*010c*/ 	.word	0x000002a0
        /*0110*/ 	.word	0x000000ff
        /*0114*/ 	.word	0x00000010
        /*0118*/ 	.short	0x0100
        /*011a*/ 	.byte	0x08
	.zero		1


	//   ....[5]....
        /*011c*/ 	.word	0x000002b0
        /*0120*/ 	.word	0x000000ff
        /*0124*/ 	.word	0x00000058
        /*0128*/ 	.short	0x0100
        /*012a*/ 	.byte	0x08
	.zero		1


	//   ....[6]....
        /*012c*/ 	.word	0x000002c0
        /*0130*/ 	.word	0x000000ff
        /*0134*/ 	.word	0x00000018
        /*0138*/ 	.short	0x0100
        /*013a*/ 	.byte	0x08
	.zero		1


	//   ....[7]....
        /*013c*/ 	.word	0x000002d0
        /*0140*/ 	.word	0x000000ff
        /*0144*/ 	.word	0x00000060
        /*0148*/ 	.short	0x0100
        /*014a*/ 	.byte	0x08
	.zero		1


	//   ....[8]....
        /*014c*/ 	.word	0x000002e0
        /*0150*/ 	.word	0x000000ff
        /*0154*/ 	.word	0x00000020
        /*0158*/ 	.short	0x0100
        /*015a*/ 	.byte	0x08
	.zero		1


	//   ....[9]....
        /*015c*/ 	.word	0x000002f0
        /*0160*/ 	.word	0x000000ff
        /*0164*/ 	.word	0x00000068
        /*0168*/ 	.short	0x0100
        /*016a*/ 	.byte	0x08
	.zero		1


	//   ....[10]....
        /*016c*/ 	.word	0x00000300
        /*0170*/ 	.word	0x000000ff
        /*0174*/ 	.word	0x00000028
        /*0178*/ 	.short	0x0100
        /*017a*/ 	.byte	0x08
	.zero		1


	//   ....[11]....
        /*017c*/ 	.word	0x00000310
        /*0180*/ 	.word	0x000000ff
        /*0184*/ 	.word	0x00000070
        /*0188*/ 	.short	0x0100
        /*018a*/ 	.byte	0x08
	.zero		1


	//   ....[12]....
        /*018c*/ 	.word	0x00000320
        /*0190*/ 	.word	0x000000ff
        /*0194*/ 	.word	0x00000030
        /*0198*/ 	.short	0x0100
        /*019a*/ 	.byte	0x08
	.zero		1


	//   ....[13]....
        /*019c*/ 	.word	0x00000330
        /*01a0*/ 	.word	0x000000ff
        /*01a4*/ 	.word	0x00000078
        /*01a8*/ 	.short	0x0100
        /*01aa*/ 	.byte	0x08
	.zero		1


	//   ....[14]....
        /*01ac*/ 	.word	0x00000340
        /*01b0*/ 	.word	0x000000ff
        /*01b4*/ 	.word	0x00000038
        /*01b8*/ 	.short	0x0100
        /*01ba*/ 	.byte	0x08
	.zero		1


	//   ....[15]....
        /*01bc*/ 	.word	0x00000350
        /*01c0*/ 	.word	0x000000ff
        /*01c4*/ 	.word	0x00000080
        /*01c8*/ 	.short	0x0100
        /*01ca*/ 	.byte	0x08
	.zero		1


	//   ....[16]....
        /*01cc*/ 	.word	0x00000360
        /*01d0*/ 	.word	0x000000ff
        /*01d4*/ 	.word	0x00000040
        /*01d8*/ 	.short	0x0100
        /*01da*/ 	.byte	0x08
	.zero		1


	//   ....[17]....
        /*01dc*/ 	.word	0x00000370
        /*01e0*/ 	.word	0x000000ff
        /*01e4*/ 	.word	0x00000088
        /*01e8*/ 	.short	0x0100
        /*01ea*/ 	.byte	0x08
	.zero		1


	//   ....[18]....
        /*01ec*/ 	.word	0x000008d0
        /*01f0*/ 	.word	0x000000ff
        /*01f4*/ 	.word	0x000000c0
        /*01f8*/ 	.short	0x0100
        /*01fa*/ 	.byte	0x08
	.zero		1


	//   ....[19]....
        /*01fc*/ 	.word	0x00000970
        /*0200*/ 	.word	0x000000ff
        /*0204*/ 	.word	0x000000c8
        /*0208*/ 	.short	0x0100
        /*020a*/ 	.byte	0x08
	.zero		1


	//   ....[20]....
        /*020c*/ 	.word	0x000009b0
        /*0210*/ 	.word	0x000000ff
        /*0214*/ 	.word	0x000000a0
        /*0218*/ 	.short	0x0100
        /*021a*/ 	.byte	0x09
	.zero		1


	//   ....[21]....
        /*021c*/ 	.word	0x000009c0
        /*0220*/ 	.word	0x000000ff
        /*0224*/ 	.word	0x000000a8
        /*0228*/ 	.short	0x0100
        /*022a*/ 	.byte	0x09
	.zero		1


	//   ....[22]....
        /*022c*/ 	.word	0x000009d0
        /*0230*/ 	.word	0x000000ff
        /*0234*/ 	.word	0x000000b0
        /*0238*/ 	.short	0x0100
        /*023a*/ 	.byte	0x09
	.zero		1


	//   ....[23]....
        /*023c*/ 	.word	0x000009e0
        /*0240*/ 	.word	0x000000ff
        /*0244*/ 	.word	0x000000b8
        /*0248*/ 	.short	0x0100
        /*024a*/ 	.byte	0x09
	.zero		1


	//   ....[24]....
        /*024c*/ 	.word	0x00001810
        /*0250*/ 	.word	0x000000ff
        /*0254*/ 	.word	0xfffffff8
        /*0258*/ 	.short	0x010a
        /*025a*/ 	.byte	0x2b
	.zero		1


	//   ....[25]....
        /*025c*/ 	.word	0x000019e0
        /*0260*/ 	.word	0x00000003
        /*0264*/ 	.word	0x00000000
        /*0268*/ 	.short	0x010a
        /*026a*/ 	.byte	0x3f
	.zero		1


	//   ....[26]....
        /*026c*/ 	.word	0x00001a40
        /*0270*/ 	.word	0x00000003
        /*0274*/ 	.word	0x00000000
        /*0278*/ 	.short	0x010a
        /*027a*/ 	.byte	0x3f
	.zero		1


	//   ....[27]....
        /*027c*/ 	.word	0x00001da0
        /*0280*/ 	.word	0x000000ff
        /*0284*/ 	.word	0x00000000
        /*0288*/ 	.short	0x010a
        /*028a*/ 	.byte	0x04
	.zero		1


	//   ....[28]....
        /*028c*/ 	.word	0x00001de0
        /*0290*/ 	.word	0x000000ff
        /*0294*/ 	.word	0x00000000
        /*0298*/ 	.short	0x010a
        /*029a*/ 	.byte	0x04
	.zero		1


	//   ....[29]....
        /*029c*/ 	.word	0x00002040
        /*02a0*/ 	.word	0x00000005
        /*02a4*/ 	.word	0x00000000
        /*02a8*/ 	.short	0x0101
        /*02aa*/ 	.byte	0x3f
	.zero		1


	//   ....[30]....
        /*02ac*/ 	.word	0x00002150
        /*02b0*/ 	.word	0x00000003
        /*02b4*/ 	.word	0x00000000
        /*02b8*/ 	.short	0x0101
        /*02ba*/ 	.byte	0x2e
	.zero		1


	//   ....[31]....
        /*02bc*/ 	.word	0x00002250
        /*02c0*/ 	.word	0x00000003
        /*02c4*/ 	.word	0x00000000
        /*02c8*/ 	.short	0x0101
        /*02ca*/ 	.byte	0x3f
	.zero		1


	//   ....[32]....
        /*02cc*/ 	.word	0x000022d0
        /*02d0*/ 	.word	0x000000ff
        /*02d4*/ 	.word	0x00000008
        /*02d8*/ 	.short	0x010a
        /*02da*/ 	.byte	0x2b
	.zero		1


	//   ....[33]....
        /*02dc*/ 	.word	0x00005720
        /*02e0*/ 	.word	0x00000000
        /*02e4*/ 	.word	0x00000000
        /*02e8*/ 	.short	0x0101
        /*02ea*/ 	.byte	0x2e
	.zero		1


	//   ....[34]....
        /*02ec*/ 	.word	0x00006150
        /*02f0*/ 	.word	0x0000000b
        /*02f4*/ 	.word	0x00000048
        /*02f8*/ 	.short	0x010a
        /*02fa*/ 	.byte	0x3f
	.zero		1


	//   ....[35]....
        /*02fc*/ 	.word	0x00006530
        /*0300*/ 	.word	0x00000006
        /*0304*/ 	.word	0x000000c8
        /*0308*/ 	.short	0x0101
        /*030a*/ 	.byte	0x3f
	.zero		1


	//   ....[36]....
        /*030c*/ 	.word	0x00006c50
        /*0310*/ 	.word	0x00000007
        /*0314*/ 	.word	0x00000000
        /*0318*/ 	.short	0x010a
        /*031a*/ 	.byte	0x3f
	.zero		1


	//   ....[37]....
        /*031c*/ 	.word	0x00006cd0
        /*0320*/ 	.word	0x00000006
        /*0324*/ 	.word	0x00000000
        /*0328*/ 	.short	0x010a
        /*032a*/ 	.byte	0x3f
	.zero		1


	//   ....[38]....
        /*032c*/ 	.word	0x00006d60
        /*0330*/ 	.word	0x00000007
        /*0334*/ 	.word	0x00000000
        /*0338*/ 	.short	0x010a
        /*033a*/ 	.byte	0x3f
	.zero		1


	//   ....[39]....
        /*033c*/ 	.word	0x00006df0
        /*0340*/ 	.word	0x00000006
        /*0344*/ 	.word	0x00000000
        /*0348*/ 	.short	0x010a
        /*034a*/ 	.byte	0x3f
	.zero		1


	//   ....[40]....
        /*034c*/ 	.word	0x00006e80
        /*0350*/ 	.word	0x00000007
        /*0354*/ 	.word	0x00000000
        /*0358*/ 	.short	0x010a
        /*035a*/ 	.byte	0x3f
	.zero		1


	//   ....[41]....
        /*035c*/ 	.word	0x00006f10
        /*0360*/ 	.word	0x00000006
        /*0364*/ 	.word	0x00000000
        /*0368*/ 	.short	0x010a
        /*036a*/ 	.byte	0x3f
	.zero		1


	//   ....[42]....
        /*036c*/ 	.word	0x00006fa0
        /*0370*/ 	.word	0x00000007
        /*0374*/ 	.word	0x00000000
        /*0378*/ 	.short	0x010a
        /*037a*/ 	.byte	0x3f
	.zero		1


	//   ....[43]....
        /*037c*/ 	.word	0x00007030
        /*0380*/ 	.word	0x00000006
        /*0384*/ 	.word	0x00000000
        /*0388*/ 	.short	0x010a
        /*038a*/ 	.byte	0x3f
	.zero		1


	//   ....[44]....
        /*038c*/ 	.word	0x000070c0
        /*0390*/ 	.word	0x00000005
        /*0394*/ 	.word	0x00000000
        /*0398*/ 	.short	0x010a
        /*039a*/ 	.byte	0x3f
	.zero		1


	//   ....[45]....
        /*039c*/ 	.word	0x00007130
        /*03a0*/ 	.word	0x00000003
        /*03a4*/ 	.word	0xfffffff8
        /*03a8*/ 	.short	0x010a
        /*03aa*/ 	.byte	0x3f
	.zero		1


	//   ....[46]....
        /*03ac*/ 	.word	0x00007180
        /*03b0*/ 	.word	0x00000003
        /*03b4*/ 	.word	0x00000000
        /*03b8*/ 	.short	0x010a
        /*03ba*/ 	.byte	0x3f
	.zero		1


	//   ....[47]....
        /*03bc*/ 	.word	0x000071e0
        /*03c0*/ 	.word	0x00000005
        /*03c4*/ 	.word	0x00000000
        /*03c8*/ 	.short	0x010a
        /*03ca*/ 	.byte	0x3f
	.zero		1


	//   ....[48]....
        /*03cc*/ 	.word	0x00007240
        /*03d0*/ 	.word	0x00000004
        /*03d4*/ 	.word	0x00000008
        /*03d8*/ 	.short	0x010a
        /*03da*/ 	.byte	0x3f
	.zero		1


	//   ....[49]....
        /*03dc*/ 	.word	0x00007310
        /*03e0*/ 	.word	0x0000000b
        /*03e4*/ 	.word	0x00000048
        /*03e8*/ 	.short	0x010a
        /*03ea*/ 	.byte	0x3f
	.zero		1


	//   ....[50]....
        /*03ec*/ 	.word	0x000073e0
        /*03f0*/ 	.word	0x00000007
        /*03f4*/ 	.word	0x00000000
        /*03f8*/ 	.short	0x010a
        /*03fa*/ 	.byte	0x3f
	.zero		1


	//   ....[51]....
        /*03fc*/ 	.word	0x00007430
        /*0400*/ 	.word	0x00000006
        /*0404*/ 	.word	0x00000000
        /*0408*/ 	.short	0x010a
        /*040a*/ 	.byte	0x3f
	.zero		1


	//   ....[52]....
        /*040c*/ 	.word	0x00007480
        /*0410*/ 	.word	0x00000007
        /*0414*/ 	.word	0x00000000
        /*0418*/ 	.short	0x010a
        /*041a*/ 	.byte	0x3f
	.zero		1


	//   ....[53]....
        /*041c*/ 	.word	0x000074d0
        /*0420*/ 	.word	0x00000006
        /*0424*/ 	.word	0x00000000
        /*0428*/ 	.short	0x010a
        /*042a*/ 	.byte	0x3f
	.zero		1


	//   ....[54]....
        /*042c*/ 	.word	0x00007520
        /*0430*/ 	.word	0x00000007
        /*0434*/ 	.word	0x00000000
        /*0438*/ 	.short	0x010a
        /*043a*/ 	.byte	0x3f
	.zero		1


	//   ....[55]....
        /*043c*/ 	.word	0x00007570
        /*0440*/ 	.word	0x00000006
        /*0444*/ 	.word	0x00000000
        /*0448*/ 	.short	0x010a
        /*044a*/ 	.byte	0x3f
	.zero		1


	//   ....[56]....
        /*044c*/ 	.word	0x000075c0
        /*0450*/ 	.word	0x00000007
        /*0454*/ 	.word	0x00000000
        /*0458*/ 	.short	0x010a
        /*045a*/ 	.byte	0x3f
	.zero		1


	//   ....[57]....
        /*045c*/ 	.word	0x00007610
        /*0460*/ 	.word	0x00000006
        /*0464*/ 	.word	0x00000000
        /*0468*/ 	.short	0x010a
        /*046a*/ 	.byte	0x3f
	.zero		1


	//----- nvinfo : EIATTR_NUM_MBARRIERS
	.align		4
.L_37:
        /*046c*/ 	.byte	0x03, 0x38
        /*046e*/ 	.short	0x0018


	//----- nvinfo : EIATTR_EXIT_INSTR_OFFSETS
	.align		4
        /*0470*/ 	.byte	0x04, 0x1c
        /*0472*/ 	.short	(.L_39 - .L_38)


	//   ....[0]....
.L_38:
        /*0474*/ 	.word	0x000014b0


	//   ....[1]....
        /*0478*/ 	.word	0x00001510


	//   ....[2]....
        /*047c*/ 	.word	0x00005d40


	//   ....[3]....
        /*0480*/ 	.word	0x00005d70


	//   ....[4]....
        /*0484*/ 	.word	0x00007110


	//----- nvinfo : EIATTR_MAX_THREADS
	.align		4
.L_39:
        /*0488*/ 	.byte	0x04, 0x05
        /*048a*/ 	.short	(.L_41 - .L_40)
.L_40:
        /*048c*/ 	.word	0x00000180
        /*0490*/ 	.word	0x00000001
        /*0494*/ 	.word	0x00000001


	//----- nvinfo : EIATTR_CRS_STACK_SIZE
	.align		4
.L_41:
        /*0498*/ 	.byte	0x04, 0x1e
        /*049a*/ 	.short	(.L_43 - .L_42)
.L_42:
        /*049c*/ 	.word	0x00000000


	//----- nvinfo : EIATTR_CBANK_PARAM_SIZE
	.align		4
.L_43:
        /*04a0*/ 	.byte	0x03, 0x19
        /*04a2*/ 	.short	0x0470


	//----- nvinfo : EIATTR_PARAM_CBANK
	.align		4
        /*04a4*/ 	.byte	0x04, 0x0a
        /*04a6*/ 	.short	(.L_45 - .L_44)
	.align		4
.L_44:
        /*04a8*/ 	.word	index@(.nv.constant0._ZN7cutlass13device_kernelINS_4gemm6kernel13GemmUniversalIN4cute5tupleIJiiiiEEENS1_10collective13CollectiveMmaINS1_34MainloopSm90TmaGmmaWarpSpecializedILi9ENS5_IJNS4_1CILi2EEESB_NSA_ILi1EEEEEENS1_32KernelTmaWarpSpecializedPingpongEEENS5_IJNSA_ILi64EEENSA_ILi128EEESH_EEEaNS5_IJlSC_lEEEaSJ_NS4_8TiledMMAINS4_8MMA_AtomIJNS4_4SM904GMMA27MMA_64x128x32_S32S8S8_SS_TNEEEENS4_6LayoutINS5_IJSC_SC_SC_EEENS5_IJNSA_ILi0EEESS_SS_EEEEENS5_IJNS4_10UnderscoreESV_SV_EEEEENS4_23SM90_TMA_LOAD_MULTICASTENS4_14ComposedLayoutINS4_7SwizzleILi3ELi4ELi3EEENS4_18smem_ptr_flag_bitsILi8EEENSQ_INS5_IJNSA_ILi8EEESH_EEENS5_IJSH_SC_EEEEEEEvNS4_8identityESY_S18_vS19_EENS_8epilogue10collective6detail29Sm90TmaWarpSpecializedAdapterINS1C_15DefaultEpilogueIaSJ_SJ_NS1B_6thread17LinearCombinationIaLi1EiiLNS1G_9ScaleType4KindE0ELNS_15FloatRoundStyleE2EaEENS1_15EpilogueDefaultEEEEEvvEEEEvNT_6ParamsE)
        /*04ac*/ 	.short	0x0210
        /*04ae*/ 	.short	0x0470


	//----- nvinfo : EIATTR_SW_WAR
	.align		4
.L_45:
        /*04b0*/ 	.byte	0x04, 0x36
        /*04b2*/ 	.short	(.L_47 - .L_46)
.L_46:
        /*04b4*/ 	.word	0x00000008
.L_47:


//--------------------- .nv.callgraph             --------------------------
	.section	.nv.callgraph,"",@"SHT_CUDA_CALLGRAPH"
	.align	4
	.sectionentsize	8
	.align		4
        /*0000*/ 	.word	0x00000000
	.align		4
        /*0004*/ 	.word	0xffffffff
	.align		4
        /*0008*/ 	.word	index@(_ZN7cutlass13device_kernelINS_4gemm6kernel13GemmUniversalIN4cute5tupleIJiiiiEEENS1_10collective13CollectiveMmaINS1_34MainloopSm90TmaGmmaWarpSpecializedILi9ENS5_IJNS4_1CILi2EEESB_NSA_ILi1EEEEEENS1_32KernelTmaWarpSpecializedPingpongEEENS5_IJNSA_ILi64EEENSA_ILi128EEESH_EEEaNS5_IJlSC_lEEEaSJ_NS4_8TiledMMAINS4_8MMA_AtomIJNS4_4SM904GMMA27MMA_64x128x32_S32S8S8_SS_TNEEEENS4_6LayoutINS5_IJSC_SC_SC_EEENS5_IJNSA_ILi0EEESS_SS_EEEEENS5_IJNS4_10UnderscoreESV_SV_EEEEENS4_23SM90_TMA_LOAD_MULTICASTENS4_14ComposedLayoutINS4_7SwizzleILi3ELi4ELi3EEENS4_18smem_ptr_flag_bitsILi8EEENSQ_INS5_IJNSA_ILi8EEESH_EEENS5_IJSH_SC_EEEEEEEvNS4_8identityESY_S18_vS19_EENS_8epilogue10collective6detail29Sm90TmaWarpSpecializedAdapterINS1C_15DefaultEpilogueIaSJ_SJ_NS1B_6thread17LinearCombinationIaLi1EiiLNS1G_9ScaleType4KindE0ELNS_15FloatRoundStyleE2EaEENS1_15EpilogueDefaultEEEEEvvEEEEvNT_6ParamsE)
	.align		4
        /*000c*/ 	.word	index@(__assertfail)
	.align		4
        /*0010*/ 	.word	0x00000000
	.align		4
        /*0014*/ 	.word	0xfffffffe
	.align		4
        /*0018*/ 	.word	0x00000000
	.align		4
        /*001c*/ 	.word	0xfffffffd
	.align		4
        /*0020*/ 	.word	0x00000000
	.align		4
        /*0024*/ 	.word	0xfffffffc


//--------------------- .nv.constant4             --------------------------
	.section	.nv.constant4,"a",@progbits
	.align	8
	.align		8
.nv.constant4:
        /*0000*/ 	.dword	__assertfail
	.align		8
        /*0008*/ 	.dword	__unnamed_1
	.align		8
        /*0010*/ 	.dword	_ZN39_INTERNAL_ecd1309a_4_k_cu_d466ac02_50874cuda3std3__45__cpo5beginE
	.align		8
        /*0018*/ 	.dword	_ZN39_INTERNAL_ecd1309a_4_k_cu_d466ac02_50874cuda3std3__45__cpo3endE
	.align		8
        /*0020*/ 	.dword	_ZN39_INTERNAL_ecd1309a_4_k_cu_d466ac02_50874cuda3std3__45__cpo6cbeginE
	.align		8
        /*0028*/ 	.dword	_ZN39_INTERNAL_ecd1309a_4_k_cu_d466ac02_50874cuda3std3__45__cpo4cendE
	.align		8
        /*0030*/ 	.dword	_ZN39_INTERNAL_ecd1309a_4_k_cu_d466ac02_50874cuda3std3__441_GLOBAL__N__ecd1309a_4_k_cu_d466ac02_50876ignoreE
	.align		8
        /*0038*/ 	.dword	_ZN39_INTERNAL_ecd1309a_4_k_cu_d466ac02_50874cuda3std3__419piecewise_constructE
	.align		8
        /*0040*/ 	.dword	_ZN39_INTERNAL_ecd1309a_4_k_cu_d466ac02_50874cuda3std3__48in_placeE
	.align		8
        /*0048*/ 	.dword	_ZN39_INTERNAL_ecd1309a_4_k_cu_d466ac02_50874cuda3std6ranges3__45__cpo4swapE
	.align		8
        /*0050*/ 	.dword	_ZN39_INTERNAL_ecd1309a_4_k_cu_d466ac02_50874cuda3std6ranges3__45__cpo9iter_moveE
	.align		8
        /*0058*/ 	.dword	_ZN39_INTERNAL_ecd1309a_4_k_cu_d466ac02_50874cute7productE
	.align		8
        /*0060*/ 	.dword	_ZN39_INTERNAL_ecd1309a_4_k_cu_d466ac02_50874cute1_E
	.align		8
        /*0068*/ 	.dword	$str$22
	.align		8
        /*0070*/ 	.dword	$str$23


//--------------------- .text._ZN7cutlass13device_kernelINS_4gemm6kernel13GemmUniversalIN4cute5tupleIJiiiiEEENS1_10collective13CollectiveMmaINS1_34MainloopSm90TmaGmmaWarpSpecializedILi9ENS5_IJNS4_1CILi2EEESB_NSA_ILi1EEEEEENS1_32KernelTmaWarpSpecializedPingpongEEENS5_IJNSA_ILi64EEENSA_ILi128EEESH_EEEaNS5_IJlSC_lEEEaSJ_NS4_8TiledMMAINS4_8MMA_AtomIJNS4_4SM904GMMA27MMA_64x128x32_S32S8S8_SS_TNEEEENS4_6LayoutINS5_IJSC_SC_SC_EEENS5_IJNSA_ILi0EEESS_SS_EEEEENS5_IJNS4_10UnderscoreESV_SV_EEEEENS4_23SM90_TMA_LOAD_MULTICASTENS4_14ComposedLayoutINS4_7SwizzleILi3ELi4ELi3EEENS4_18smem_ptr_flag_bitsILi8EEENSQ_INS5_IJNSA_ILi8EEESH_EEENS5_IJSH_SC_EEEEEEEvNS4_8identityESY_S18_vS19_EENS_8epilogue10collective6detail29Sm90TmaWarpSpecializedAdapterINS1C_15DefaultEpilogueIaSJ_SJ_NS1B_6thread17LinearCombinationIaLi1EiiLNS1G_9ScaleType4KindE0ELNS_15FloatRoundStyleE2EaEENS1_15EpilogueDefaultEEEEEvvEEEEvNT_6ParamsE --------------------------
	.section	.text._ZN7cutlass13device_kernelINS_4gemm6kernel13GemmUniversalIN4cute5tupleIJiiiiEEENS1_10collective13CollectiveMmaINS1_34MainloopSm90TmaGmmaWarpSpecializedILi9ENS5_IJNS4_1CILi2EEESB_NSA_ILi1EEEEEENS1_32KernelTmaWarpSpecializedPingpongEEENS5_IJNSA_ILi64EEENSA_ILi128EEESH_EEEaNS5_IJlSC_lEEEaSJ_NS4_8TiledMMAINS4_8MMA_AtomIJNS4_4SM904GMMA27MMA_64x128x32_S32S8S8_SS_TNEEEENS4_6LayoutINS5_IJSC_SC_SC_EEENS5_IJNSA_ILi0EEESS_SS_EEEEENS5_IJNS4_10UnderscoreESV_SV_EEEEENS4_23SM90_TMA_LOAD_MULTICASTENS4_14ComposedLayoutINS4_7SwizzleILi3ELi4ELi3EEENS4_18smem_ptr_flag_bitsILi8EEENSQ_INS5_IJNSA_ILi8EEESH_EEENS5_IJSH_SC_EEEEEEEvNS4_8identityESY_S18_vS19_EENS_8epilogue10collective6detail29Sm90TmaWarpSpecializedAdapterINS1C_15DefaultEpilogueIaSJ_SJ_NS1B_6thread17LinearCombinationIaLi1EiiLNS1G_9ScaleType4KindE0ELNS_15FloatRoundStyleE2EaEENS1_15EpilogueDefaultEEEEEvvEEEEvNT_6ParamsE,"ax",@progbits
	.align	128
.text._ZN7cutlass13device_kernelINS_4gemm6kernel13GemmUniversalIN4cute5tupleIJiiiiEEENS1_10collective13CollectiveMmaINS1_34MainloopSm90TmaGmmaWarpSpecializedILi9ENS5_IJNS4_1CILi2EEESB_NSA_ILi1EEEEEENS1_32KernelTmaWarpSpecializedPingpongEEENS5_IJNSA_ILi64EEENSA_ILi128EEESH_EEEaNS5_IJlSC_lEEEaSJ_NS4_8TiledMMAINS4_8MMA_AtomIJNS4_4SM904GMMA27MMA_64x128x32_S32S8S8_SS_TNEEEENS4_6LayoutINS5_IJSC_SC_SC_EEENS5_IJNSA_ILi0EEESS_SS_EEEEENS5_IJNS4_10UnderscoreESV_SV_EEEEENS4_23SM90_TMA_LOAD_MULTICASTENS4_14ComposedLayoutINS4_7SwizzleILi3ELi4ELi3EEENS4_18smem_ptr_flag_bitsILi8EEENSQ_INS5_IJNSA_ILi8EEESH_EEENS5_IJSH_SC_EEEEEEEvNS4_8identityESY_S18_vS19_EENS_8epilogue10collective6detail29Sm90TmaWarpSpecializedAdapterINS1C_15DefaultEpilogueIaSJ_SJ_NS1B_6thread17LinearCombinationIaLi1EiiLNS1G_9ScaleType4KindE0ELNS_15FloatRoundStyleE2EaEENS1_15EpilogueDefaultEEEEEvvEEEEvNT_6ParamsE:
        .type           _ZN7cutlass13device_kernelINS_4gemm6kernel13GemmUniversalIN4cute5tupleIJiiiiEEENS1_10collective13CollectiveMmaINS1_34MainloopSm90TmaGmmaWarpSpecializedILi9ENS5_IJNS4_1CILi2EEESB_NSA_ILi1EEEEEENS1_32KernelTmaWarpSpecializedPingpongEEENS5_IJNSA_ILi64EEENSA_ILi128EEESH_EEEaNS5_IJlSC_lEEEaSJ_NS4_8TiledMMAINS4_8MMA_AtomIJNS4_4SM904GMMA27MMA_64x128x32_S32S8S8_SS_TNEEEENS4_6LayoutINS5_IJSC_SC_SC_EEENS5_IJNSA_ILi0EEESS_SS_EEEEENS5_IJNS4_10UnderscoreESV_SV_EEEEENS4_23SM90_TMA_LOAD_MULTICASTENS4_14ComposedLayoutINS4_7SwizzleILi3ELi4ELi3EEENS4_18smem_ptr_flag_bitsILi8EEENSQ_INS5_IJNSA_ILi8EEESH_EEENS5_IJSH_SC_EEEEEEEvNS4_8identityESY_S18_vS19_EENS_8epilogue10collective6detail29Sm90TmaWarpSpecializedAdapterINS1C_15DefaultEpilogueIaSJ_SJ_NS1B_6thread17LinearCombinationIaLi1EiiLNS1G_9ScaleType4KindE0ELNS_15FloatRoundStyleE2EaEENS1_15EpilogueDefaultEEEEEvvEEEEvNT_6ParamsE,@function
        .size           _ZN7cutlass13device_kernelINS_4gemm6kernel13GemmUniversalIN4cute5tupleIJiiiiEEENS1_10collective13CollectiveMmaINS1_34MainloopSm90TmaGmmaWarpSpecializedILi9ENS5_IJNS4_1CILi2EEESB_NSA_ILi1EEEEEENS1_32KernelTmaWarpSpecializedPingpongEEENS5_IJNSA_ILi64EEENSA_ILi128EEESH_EEEaNS5_IJlSC_lEEEaSJ_NS4_8TiledMMAINS4_8MMA_AtomIJNS4_4SM904GMMA27MMA_64x128x32_S32S8S8_SS_TNEEEENS4_6LayoutINS5_IJSC_SC_SC_EEENS5_IJNSA_ILi0EEESS_SS_EEEEENS5_IJNS4_10UnderscoreESV_SV_EEEEENS4_23SM90_TMA_LOAD_MULTICASTENS4_14ComposedLayoutINS4_7SwizzleILi3ELi4ELi3EEENS4_18smem_ptr_flag_bitsILi8EEENSQ_INS5_IJNSA_ILi8EEESH_EEENS5_IJSH_SC_EEEEEEEvNS4_8identityESY_S18_vS19_EENS_8epilogue10collective6detail29Sm90TmaWarpSpecializedAdapterINS1C_15DefaultEpilogueIaSJ_SJ_NS1B_6thread17LinearCombinationIaLi1EiiLNS1G_9ScaleType4KindE0ELNS_15FloatRoundStyleE2EaEENS1_15EpilogueDefaultEEEEEvvEEEEvNT_6ParamsE,(.L_x_216 - _ZN7cutlass13device_kernelINS_4gemm6kernel13GemmUniversalIN4cute5tupleIJiiiiEEENS1_10collective13CollectiveMmaINS1_34MainloopSm90TmaGmmaWarpSpecializedILi9ENS5_IJNS4_1CILi2EEESB_NSA_ILi1EEEEEENS1_32KernelTmaWarpSpecializedPingpongEEENS5_IJNSA_ILi64EEENSA_ILi128EEESH_EEEaNS5_IJlSC_lEEEaSJ_NS4_8TiledMMAINS4_8MMA_AtomIJNS4_4SM904GMMA27MMA_64x128x32_S32S8S8_SS_TNEEEENS4_6LayoutINS5_IJSC_SC_SC_EEENS5_IJNSA_ILi0EEESS_SS_EEEEENS5_IJNS4_10UnderscoreESV_SV_EEEEENS4_23SM90_TMA_LOAD_MULTICASTENS4_14ComposedLayoutINS4_7SwizzleILi3ELi4ELi3EEENS4_18smem_ptr_flag_bitsILi8EEENSQ_INS5_IJNSA_ILi8EEESH_EEENS5_IJSH_SC_EEEEEEEvNS4_8identityESY_S18_vS19_EENS_8epilogue10collective6detail29Sm90TmaWarpSpecializedAdapterINS1C_15DefaultEpilogueIaSJ_SJ_NS1B_6thread17LinearCombinationIaLi1EiiLNS1G_9ScaleType4KindE0ELNS_15FloatRoundStyleE2EaEENS1_15EpilogueDefaultEEEEEvvEEEEvNT_6ParamsE)
        .other          _ZN7cutlass13device_kernelINS_4gemm6kernel13GemmUniversalIN4cute5tupleIJiiiiEEENS1_10collective13CollectiveMmaINS1_34MainloopSm90TmaGmmaWarpSpecializedILi9ENS5_IJNS4_1CILi2EEESB_NSA_ILi1EEEEEENS1_32KernelTmaWarpSpecializedPingpongEEENS5_IJNSA_ILi64EEENSA_ILi128EEESH_EEEaNS5_IJlSC_lEEEaSJ_NS4_8TiledMMAINS4_8MMA_AtomIJNS4_4SM904GMMA27MMA_64x128x32_S32S8S8_SS_TNEEEENS4_6LayoutINS5_IJSC_SC_SC_EEENS5_IJNSA_ILi0EEESS_SS_EEEEENS5_IJNS4_10UnderscoreESV_SV_EEEEENS4_23SM90_TMA_LOAD_MULTICASTENS4_14ComposedLayoutINS4_7SwizzleILi3ELi4ELi3EEENS4_18smem_ptr_flag_bitsILi8EEENSQ_INS5_IJNSA_ILi8EEESH_EEENS5_IJSH_SC_EEEEEEEvNS4_8identityESY_S18_vS19_EENS_8epilogue10collective6detail29Sm90TmaWarpSpecializedAdapterINS1C_15DefaultEpilogueIaSJ_SJ_NS1B_6thread17LinearCombinationIaLi1EiiLNS1G_9ScaleType4KindE0ELNS_15FloatRoundStyleE2EaEENS1_15EpilogueDefaultEEEEEvvEEEEvNT_6ParamsE,@"STO_CUDA_ENTRY STV_DEFAULT"
_ZN7cutlass13device_kernelINS_4gemm6kernel13GemmUniversalIN4cute5tupleIJiiiiEEENS1_10collective13CollectiveMmaINS1_34MainloopSm90TmaGmmaWarpSpecializedILi9ENS5_IJNS4_1CILi2EEESB_NSA_ILi1EEEEEENS1_32KernelTmaWarpSpecializedPingpongEEENS5_IJNSA_ILi64EEENSA_ILi128EEESH_EEEaNS5_IJlSC_lEEEaSJ_NS4_8TiledMMAINS4_8MMA_AtomIJNS4_4SM904GMMA27MMA_64x128x32_S32S8S8_SS_TNEEEENS4_6LayoutINS5_IJSC_SC_SC_EEENS5_IJNSA_ILi0EEESS_SS_EEEEENS5_IJNS4_10UnderscoreESV_SV_EEEEENS4_23SM90_TMA_LOAD_MULTICASTENS4_14ComposedLayoutINS4_7SwizzleILi3ELi4ELi3EEENS4_18smem_ptr_flag_bitsILi8EEENSQ_INS5_IJNSA_ILi8EEESH_EEENS5_IJSH_SC_EEEEEEEvNS4_8identityESY_S18_vS19_EENS_8epilogue10collective6detail29Sm90TmaWarpSpecializedAdapterINS1C_15DefaultEpilogueIaSJ_SJ_NS1B_6thread17LinearCombinationIaLi1EiiLNS1G_9ScaleType4KindE0ELNS_15FloatRoundStyleE2EaEENS1_15EpilogueDefaultEEEEEvvEEEEvNT_6ParamsE:
[----:B------:R-:W0:Y:S02]  /*0000*/  LDC R1, c[0x0][0x28] ;  /* 0x00000a00ff017b82 */ /* 0x000e240000000800 */
[----:B0-----:R-:W-:Y:S01]  /*0010*/  VIADD R1, R1, 0xfffffff8 ;  /* 0xfffffff801017836 */ /* 0x001fe20000000000 */
[----:B------:R-:W0:Y:S01]  /*0020*/  S2R R5, SR_TID.X ;  /* 0x0000000000057919 */ /* 0x000e220000002100 */
[----:B------:R-:W-:Y:S01]  /*0030*/  ELECT P0, URZ, PT ;  /* 0x00000000003f782f */ /* 0x000fe20003800000 */
[----:B------:R-:W-:Y:S01]  /*0040*/  BSSY B0, `(.L_x_0) ;  /* 0x000000f000007945 */ /* 0x000fe20003800000 */
[--C-:B0-----:R-:W-:Y:S02]  /*0050*/  SHF.R.U32.HI R0, RZ, 0x5, R5.reuse ;  /* 0x00000005ff007819 */ /* 0x101fe40000011605 */
[----:B------:R-:W-:-:S03]  /*0060*/  SHF.R.U32.HI R7, RZ, 0x7, R5 ;  /* 0x00000007ff077819 */ /* 0x000fc60000011605 */
[----:B------:R-:W0:Y:S04]  /*0070*/  SHFL.IDX PT, R2, R0, RZ, 0x1f ;  /* 0x00001fff00027589 */ /* 0x000e2800000e0000 */
[----:B------:R1:W2:Y:S01]  /*0080*/  SHFL.IDX PT, R10, R7, RZ, 0x1f ;  /* 0x00001fff070a7589 */ /* 0x0002a200000e0000 */
[----:B0-----:R-:W-:-:S13]  /*0090*/  ISETP.NE.OR P0, PT, R2, RZ, !P0 ;  /* 0x000000ff0200720c */ /* 0x001fda0004705670 */
[----:B-12---:R-:W-:Y:S05]  /*00a0*/  @P0 BRA `(.L_x_1) ;  /* 0x0000000000200947 */ /* 0x006fea0003800000 */
[----:B------:R-:W-:Y:S02]  /*00b0*/  ULDC.64 UR4, c[0x0][0x198] ;  /* 0x0000660000047ab9 */ /* 0x000fe40000000a00 */
[----:B------:R-:W-:Y:S02]  /*00c0*/  UIADD3 UR6, UP0, UR4, 0xf0, URZ ;  /* 0x000000f004067890 */ /* 0x000fe4000ff1e03f */
[----:B------:R-:W-:Y:S02]  /*00d0*/  UIADD3 UR4, UP1, UR4, 0x1f0, URZ ;  /* 0x000001f004047890 */ /* 0x000fe4000ff3e03f */
[----:B------:R-:W-:Y:S02]  /*00e0*/  UIADD3.X UR7, URZ, UR5, URZ, UP0, !UPT ;  /* 0x000000053f077290 */ /* 0x000fe400087fe43f */
[----:B------:R-:W-:-:S07]  /*00f0*/  UIADD3.X UR5, URZ, UR5, URZ, UP1, !UPT ;  /* 0x000000053f057290 */ /* 0x000fce0008ffe43f */
[----:B------:R0:W-:Y:S02]  /*0100*/  UTMACCTL.PF [UR6] ;  /* 0x00000000060079b9 */ /* 0x0001e40008040000 */
[----:B------:R0:W-:Y:S02]  /*0110*/  UTMACCTL.PF [UR4] ;  /* 0x00000000040079b9 */ /* 0x0001e40008040000 */
[----:B0-----:R-:W-:Y:S01]  /*0120*/  NOP ;  /* 0x0000000000007918 */ /* 0x001fe20000000000 */
.L_x_1:
[----:B------:R-:W-:Y:S05]  /*0130*/  BSYNC B0 ;  /* 0x0000000000007941 */ /* 0x000fea0003800000 */
.L_x_0:
[----:B------:R-:W0:Y:S02]  /*0140*/  SHFL.IDX PT, R8, R0, RZ, 0x1f ;  /* 0x00001fff00087589 */ /* 0x000e2400000e0000 */
[----:B0-----:R-:W-:-:S13]  /*0150*/  ISETP.NE.AND P0, PT, R8, RZ, PT ;  /* 0x000000ff0800720c */ /* 0x001fda0003f05270 */
[----:B------:R-:W-:Y:S05]  /*0160*/  @P0 BRA `(.L_x_2) ;  /* 0x00000000008c0947 */ /* 0x000fea0003800000 */
[----:B------:R-:W-:Y:S01]  /*0170*/  ELECT P0, URZ, PT ;  /* 0x00000000003f782f */ /* 0x000fe20003800000 */
[----:B------:R-:W-:-:S12]  /*0180*/  BSSY B0, `(.L_x_2) ;  /* 0x0000021000007945 */ /* 0x000fd80003800000 */
[----:B------:R-:W-:Y:S05]  /*0190*/  @!P0 BRA `(.L_x_3) ;  /* 0x00000000007c8947 */ /* 0x000fea0003800000 */
[----:B------:R-:W0:Y:S01]  /*01a0*/  S2UR UR8, SR_CgaCtaId ;  /* 0x00000000000879c3 */ /* 0x000e220000008800 */
[----:B------:R-:W-:Y:S01]  /*01b0*/  UMOV UR4, 0x400 ;  /* 0x0000040000047882 */ /* 0x000fe20000000000 */
[----:B------:R-:W-:Y:S01]  /*01c0*/  UMOV UR5, 0x1 ;  /* 0x0000000100057882 */ /* 0x000fe20000000000 */
[----:B------:R-:W-:Y:S02]  /*01d0*/  UMOV UR6, 0x3 ;  /* 0x0000000300067882 */ /* 0x000fe40000000000 */
[----:B------:R-:W-:-:S04]  /*01e0*/  UIADD3 UR6, -UR6, 0x100000, URZ ;  /* 0x0010000006067890 */ /* 0x000fc8000fffe13f */
[----:B------:R-:W-:Y:S02]  /*01f0*/  USHF.L.U32 UR7, UR6, 0xb, URZ ;  /* 0x0000000b06077899 */ /* 0x000fe4000800063f */
[----:B------:R-:W-:Y:S02]  /*0200*/  USHF.L.U32 UR6, UR6, 0x1, URZ ;  /* 0x0000000106067899 */ /* 0x000fe4000800063f */
[----:B0-----:R-:W-:Y:S02]  /*0210*/  ULEA UR8, UR8, UR4, 0x18 ;  /* 0x0000000408087291 */ /* 0x001fe4000f8ec03f */
[----:B------:R-:W-:-:S04]  /*0220*/  UIADD3 UR4, -UR5, 0x100000, URZ ;  /* 0x0010000005047890 */ /* 0x000fc8000fffe13f */
[----:B------:R-:W-:Y:S02]  /*0230*/  USHF.L.U32 UR5, UR4, 0xb, URZ ;  /* 0x0000000b04057899 */ /* 0x000fe4000800063f */
[----:B------:R-:W-:Y:S01]  /*0240*/  USHF.L.U32 UR4, UR4, 0x1, URZ ;  /* 0x0000000104047899 */ /* 0x000fe2000800063f */
[----:B------:R-:W0:Y:S11]  /*0250*/  FENCE.VIEW.ASYNC.S ;  /* 0x00000000000073c6 */ /* 0x000e360000000000 */
[----:B0-----:R0:W1:Y:S01]  /*0260*/  SYNCS.EXCH.64 URZ, [UR8], UR4 ;  /* 0x00000004083f75b2 */ /* 0x0010620008000100 */
[----:B------:R0:W2:Y:S01]  /*0270*/  SYNCS.EXCH.64 URZ, [UR8+0x48], UR6 ;  /* 0x00004806083f75b2 */ /* 0x0000a20008000100 */
[----:B------:R0:W3:Y:S01]  /*0280*/  SYNCS.EXCH.64 URZ, [UR8+0x8], UR4 ;  /* 0x00000804083f75b2 */ /* 0x0000e20008000100 */
[----:B------:R0:W4:Y:S01]  /*0290*/  SYNCS.EXCH.64 URZ, [UR8+0x50], UR6 ;  /* 0x00005006083f75b2 */ /* 0x0001220008000100 */
[----:B------:R0:W0:Y:S01]  /*02a0*/  SYNCS.EXCH.64 URZ, [UR8+0x10], UR4 ;  /* 0x00001004083f75b2 */ /* 0x0000220008000100 */
        /* <DEDUP_REMOVED lines=13> */
[----:B------:R-:W-:Y:S01]  /*0380*/  NOP ;  /* 0x0000000000007918 */ /* 0x000fe20000000000 */
.L_x_3:
[----:B0-----:R-:W-:Y:S05]  /*0390*/  BSYNC B0 ;  /* 0x0000000000007941 */ /* 0x001fea0003800000 */
.L_x_2:
[----:B------:R-:W0:Y:S01]  /*03a0*/  SHFL.IDX PT, R9, R0, RZ, 0x1f ;  /* 0x00001fff00097589 */ /* 0x000e2200000e0000 */
[----:B------:R-:W-:Y:S01]  /*03b0*/  SHF.R.S32.HI R4, RZ, 0x1f, R5 ;  /* 0x0000001fff047819 */ /* 0x000fe20000011405 */
[----:B------:R-:W5:Y:S01]  /*03c0*/  S2UR UR12, SR_CTAID.X ;  /* 0x00000000000c79c3 */ /* 0x000f620000002500 */
[----:B------:R-:W-:Y:S01]  /*03d0*/  ELECT P0, URZ, PT ;  /* 0x00000000003f782f */ /* 0x000fe20003800000 */
[----:B------:R1:W2:Y:S01]  /*03e0*/  SHFL.IDX PT, R11, R0, RZ, 0x1f ;  /* 0x00001fff000b7589 */ /* 0x0002a200000e0000 */
[----:B------:R-:W-:Y:S02]  /*03f0*/  LEA.HI R4, R4, R5, RZ, 0x7 ;  /* 0x0000000504047211 */ /* 0x000fe400078f38ff */
[----:B------:R-:W-:Y:S02]  /*0400*/  ELECT P1, URZ, PT ;  /* 0x00000000003f782f */ /* 0x000fe40003820000 */
[----:B------:R-:W-:Y:S01]  /*0410*/  SHF.R.S32.HI R13, RZ, 0x1f, R8 ;  /* 0x0000001fff0d7819 */ /* 0x000fe20000011408 */
[----:B------:R-:W3:Y:S01]  /*0420*/  S2R R6, SR_CTAID.Y ;  /* 0x0000000000067919 */ /* 0x000ee20000002600 */
[----:B------:R-:W-:Y:S01]  /*0430*/  LOP3.LUT R4, R4, 0xffffff80, RZ, 0xc0, !PT ;  /* 0xffffff8004047812 */ /* 0x000fe200078ec0ff */
[----:B------:R-:W4:Y:S01]  /*0440*/  LDC R14, c[0x0][0x140] ;  /* 0x00005000ff0e7b82 */ /* 0x000f220000000800 */
[----:B------:R-:W-:Y:S01]  /*0450*/  ULDC UR4, c[0x0][0x150] ;  /* 0x0000540000047ab9 */ /* 0x000fe20000000800 */
[----:B------:R-:W-:Y:S01]  /*0460*/  LEA.HI R13, R13, R8, RZ, 0x2 ;  /* 0x000000080d0d7211 */ /* 0x000fe200078f10ff */
[----:B------:R-:W3:Y:S01]  /*0470*/  SHFL.IDX PT, R16, R7, RZ, 0x1f ;  /* 0x00001fff07107589 */ /* 0x000ee200000e0000 */
[----:B------:R-:W-:Y:S01]  /*0480*/  IMAD.IADD R4, R5, 0x1, -R4 ;  /* 0x0000000105047824 */ /* 0x000fe200078e0a04 */
[----:B------:R-:W-:Y:S01]  /*0490*/  UMOV UR11, 0x80 ;  /* 0x00000080000b7882 */ /* 0x000fe20000000000 */
[----:B------:R-:W-:Y:S01]  /*04a0*/  LOP3.LUT R13, R13, 0x3ffffffc, RZ, 0xc0, !PT ;  /* 0x3ffffffc0d0d7812 */ /* 0x000fe200078ec0ff */
[----:B------:R-:W-:Y:S01]  /*04b0*/  NOP ;  /* 0x0000000000007918 */ /* 0x000fe20000000000 */
[----:B------:R-:W3:Y:S01]  /*04c0*/  LDC R15, c[0x0][0x144] ;  /* 0x00005100ff0f7b82 */ /* 0x000ee20000000800 */
[----:B------:R-:W-:Y:S01]  /*04d0*/  SHF.R.S32.HI R3, RZ, 0x1f, R4 ;  /* 0x0000001fff037819 */ /* 0x000fe20000011404 */
[----:B------:R-:W-:Y:S01]  /*04e0*/  NOP ;  /* 0x0000000000007918 */ /* 0x000fe20000000000 */
[----:B------:R-:W-:Y:S01]  /*04f0*/  IMAD.IADD R8, R8, 0x1, -R13 ;  /* 0x0000000108087824 */ /* 0x000fe200078e0a0d */
[C---:B------:R-:W-:Y:S01]  /*0500*/  ISETP.NE.AND P4, PT, R10.reuse, RZ, PT ;  /* 0x000000ff0a00720c */ /* 0x040fe20003f85270 */
[----:B------:R-:W-:Y:S01]  /*0510*/  VIADD R33, R10, 0xffffffff ;  /* 0xffffffff0a217836 */ /* 0x000fe20000000000 */
[----:B0-----:R-:W-:Y:S01]  /*0520*/  ISETP.NE.OR P0, PT, R9, RZ, !P0 ;  /* 0x000000ff0900720c */ /* 0x001fe20004705670 */
[----:B------:R-:W-:Y:S01]  /*0530*/  IMAD.MOV.U32 R89, RZ, RZ, 0x1 ;  /* 0x00000001ff597424 */ /* 0x000fe200078e00ff */
[----:B------:R-:W-:Y:S01]  /*0540*/  LEA.HI R9, R3, R4, RZ, 0x3 ;  /* 0x0000000403097211 */ /* 0x000fe200078f18ff */
[----:B------:R-:W0:Y:S01]  /*0550*/  LDC R21, c[0x0][0x148] ;  /* 0x00005200ff157b82 */ /* 0x000e220000000800 */
[----:B-----5:R-:W-:-:S02]  /*0560*/  I2FP.F32.U32 R12, UR12 ;  /* 0x0000000c000c7c45 */ /* 0x020fc40008201000 */
[--C-:B-1----:R-:W-:Y:S02]  /*0570*/  SHF.R.S32.HI R0, RZ, 0x3, R9.reuse ;  /* 0x00000003ff007819 */ /* 0x102fe40000011409 */
[----:B------:R-:W-:Y:S01]  /*0580*/  SHF.R.S32.HI R9, RZ, 0x1f, R9 ;  /* 0x0000001fff097819 */ /* 0x000fe20000011409 */
[----:B------:R-:W-:Y:S01]  /*0590*/  FMUL R12, R12, UR4 ;  /* 0x000000040c0c7c20 */ /* 0x000fe20008400000 */
[----:B--2---:R-:W-:Y:S01]  /*05a0*/  ISETP.NE.OR P1, PT, R11, RZ, !P1 ;  /* 0x000000ff0b00720c */ /* 0x004fe20004f25670 */
[----:B------:R-:W-:Y:S01]  /*05b0*/  ULDC UR4, c[0x0][0x154] ;  /* 0x0000550000047ab9 */ /* 0x000fe20000000800 */
[----:B------:R-:W-:Y:S01]  /*05c0*/  LEA.HI R11, R9, R0, RZ, 0x2 ;  /* 0x00000000090b7211 */ /* 0x000fe200078f10ff */
[----:B------:R-:W-:Y:S01]  /*05d0*/  VOTEU.ALL UP1, P0 ;  /* 0x00000000003f7886 */ /* 0x000fe20000020000 */
[----:B------:R-:W-:Y:S01]  /*05e0*/  SHF.R.S32.HI R9, RZ, 0x1f, R2 ;  /* 0x0000001fff097819 */ /* 0x000fe20000011402 */
[----:B------:R-:W1:Y:S01]  /*05f0*/  F2I.U32.TRUNC.NTZ R12, R12 ;  /* 0x0000000c000c7305 */ /* 0x000e62000020f000 */
[----:B------:R-:W-:Y:S01]  /*0600*/  LOP3.LUT R11, R11, 0xfffffffc, RZ, 0xc0, !PT ;  /* 0xfffffffc0b0b7812 */ /* 0x000fe200078ec0ff */
[----:B------:R-:W-:Y:S01]  /*0610*/  VOTEU.ALL UP0, P0 ;  /* 0x00000000003f7886 */ /* 0x000fe20000000000 */
[----:B------:R-:W-:Y:S01]  /*0620*/  LEA.HI R9, R9, R2, RZ, 0x2 ;  /* 0x0000000209097211 */ /* 0x000fe200078f10ff */
[----:B------:R-:W2:Y:S01]  /*0630*/  @!UP1 S2UR UR7, SR_CgaCtaId ;  /* 0x00000000000799c3 */ /* 0x000ea20000008800 */
[----:B----4-:R-:W-:Y:S01]  /*0640*/  ISETP.EQ.U32.AND P2, PT, R14, 0x1, PT ;  /* 0x000000010e00780c */ /* 0x010fe20003f42070 */
[----:B------:R-:W-:Y:S01]  /*0650*/  IMAD.IADD R11, R0, 0x1, -R11 ;  /* 0x00000001000b7824 */ /* 0x000fe200078e0a0b */
[----:B------:R-:W-:Y:S01]  /*0660*/  LOP3.LUT R9, R9, 0xfffffffc, RZ, 0xc0, !PT ;  /* 0xfffffffc09097812 */ /* 0x000fe200078ec0ff */
[----:B------:R-:W-:Y:S01]  /*0670*/  VOTEU.ALL UP2, P1 ;  /* 0x00000000003f7886 */ /* 0x000fe20000840000 */
[----:B------:R-:W-:Y:S01]  /*0680*/  @!UP1 UMOV UR6, 0x400 ;  /* 0x0000040000069882 */ /* 0x000fe20000000000 */
[----:B------:R-:W-:Y:S01]  /*0690*/  IMAD R8, R8, 0x4, R11 ;  /* 0x0000000408087824 */ /* 0x000fe200078e020b */
[----:B------:R-:W-:Y:S01]  /*06a0*/  VOTEU.ALL UP3, P1 ;  /* 0x00000000003f7886 */ /* 0x000fe20000860000 */
[----:B------:R-:W-:Y:S01]  /*06b0*/  IMAD.IADD R14, R2, 0x1, -R9 ;  /* 0x00000001020e7824 */ /* 0x000fe200078e0a09 */
[----:B---3--:R-:W-:Y:S01]  /*06c0*/  I2FP.F32.U32 R2, R6 ;  /* 0x0000000600027245 */ /* 0x008fe20000201000 */
[----:B------:R-:W3:Y:S01]  /*06d0*/  @!UP2 S2UR UR10, SR_CgaCtaId ;  /* 0x00000000000aa9c3 */ /* 0x000ee20000008800 */
[----:B------:R-:W-:Y:S01]  /*06e0*/  LEA.HI R0, R8, R8, RZ, 0x1 ;  /* 0x0000000808007211 */ /* 0x000fe200078f08ff */
[----:B-1----:R-:W-:Y:S01]  /*06f0*/  IMAD.MOV R12, RZ, RZ, -R12 ;  /* 0x000000ffff0c7224 */ /* 0x002fe200078e0a0c */
[----:B------:R-:W-:Y:S01]  /*0700*/  @!UP2 UMOV UR9, 0x400 ;  /* 0x000004000009a882 */ /* 0x000fe20000000000 */
[----:B------:R-:W-:Y:S01]  /*0710*/  FMUL R2, R2, UR4 ;  /* 0x0000000402027c20 */ /* 0x000fe20008400000 */
[----:B------:R-:W-:Y:S01]  /*0720*/  LOP3.LUT R11, R0, 0xfffffffe, RZ, 0xc0, !PT ;  /* 0xfffffffe000b7812 */ /* 0x000fe200078ec0ff */
[----:B------:R-:W-:Y:S01]  /*0730*/  IMAD R20, R15, R12, UR12 ;  /* 0x0000000c0f147e24 */ /* 0x000fe2000f8e020c */
[----:B------:R-:W-:Y:S01]  /*0740*/  UMOV UR4, 0x20 ;  /* 0x0000002000047882 */ /* 0x000fe20000000000 */
[----:B------:R-:W-:Y:S01]  /*0750*/  IMAD.SHL.U32 R9, R8, 0x4, RZ ;  /* 0x0000000408097824 */ /* 0x000fe200078e00ff */
[----:B------:R-:W-:-:S04]  /*0760*/  @!UP1 UIADD3 UR4, -UR4, 0x100000, URZ ;  /* 0x0010000004049890 */ /* 0x000fc8000fffe13f */
[----:B------:R-:W-:Y:S02]  /*0770*/  @!UP1 USHF.L.U32 UR5, UR4, 0xb, URZ ;  /* 0x0000000b04059899 */ /* 0x000fe4000800063f */
[----:B------:R-:W-:Y:S01]  /*0780*/  @!UP1 USHF.L.U32 UR4, UR4, 0x1, URZ ;  /* 0x0000000104049899 */ /* 0x000fe2000800063f */
[C---:B------:R-:W-:Y:S01]  /*0790*/  IMAD.IADD R11, R8.reuse, 0x1, -R11 ;  /* 0x00000001080b7824 */ /* 0x040fe200078e0a0b */
[----:B------:R-:W1:Y:S01]  /*07a0*/  F2I.U32.TRUNC.NTZ R2, R2 ;  /* 0x0000000200027305 */ /* 0x000e62000020f000 */
[----:B------:R-:W-:Y:S01]  /*07b0*/  VOTEU.ALL UP4, P1 ;  /* 0x00000000003f7886 */ /* 0x000fe20000880000 */
[----:B------:R-:W-:Y:S01]  /*07c0*/  LOP3.LUT R88, R8, 0xc, R9, 0x78, !PT ;  /* 0x0000000c08587812 */ /* 0x000fe200078e7809 */
[----:B--2---:R-:W-:Y:S01]  /*07d0*/  @!UP1 ULEA UR8, UR7, UR6, 0x18 ;  /* 0x0000000607089291 */ /* 0x004fe2000f8ec03f */
[----:B------:R-:W-:Y:S01]  /*07e0*/  ISETP.NE.AND P3, PT, R11, R20, PT ;  /* 0x000000140b00720c */ /* 0x000fe20003f65270 */
[----:B------:R-:W-:-:S04]  /*07f0*/  @!UP2 UIADD3 UR6, -UR11, 0x100000, URZ ;  /* 0x001000000b06a890 */ /* 0x000fc8000fffe13f */
[----:B------:R-:W-:Y:S02]  /*0800*/  @!UP2 USHF.L.U32 UR7, UR6, 0xb, URZ ;  /* 0x0000000b0607a899 */ /* 0x000fe4000800063f */
[----:B------:R-:W-:Y:S01]  /*0810*/  @!UP2 USHF.L.U32 UR6, UR6, 0x1, URZ ;  /* 0x000000010606a899 */ /* 0x000fe2000800063f */
[----:B------:R-:W-:Y:S01]  /*0820*/  ISETP.GE.U32.AND P6, PT, R33, 0x2, PT ;  /* 0x000000022100780c */ /* 0x000fe20003fc6070 */
[----:B------:R-:W-:Y:S01]  /*0830*/  VOTEU.ALL UP5, P1 ;  /* 0x00000000003f7886 */ /* 0x000fe200008a0000 */
[----:B------:R-:W-:Y:S01]  /*0840*/  VOTEU.ALL UP1, P0 ;  /* 0x00000000003f7886 */ /* 0x000fe20000020000 */
[----:B------:R-:W-:Y:S02]  /*0850*/  LOP3.LUT P0, RZ, R4, 0x7, RZ, 0xc0, !PT ;  /* 0x0000000704ff7812 */ /* 0x000fe4000780c0ff */
[----:B------:R-:W-:Y:S01]  /*0860*/  R2UR UR43, R16 ;  /* 0x00000000102b72ca */ /* 0x000fe200000e0000 */
[----:B---3--:R-:W-:Y:S01]  /*0870*/  @!UP2 ULEA UR9, UR10, UR9, 0x18 ;  /* 0x000000090a09a291 */ /* 0x008fe2000f8ec03f */
[C---:B------:R-:W-:Y:S01]  /*0880*/  ISETP.LT.U32.AND P0, PT, R88.reuse, 0x4, !P0 ;  /* 0x000000045800780c */ /* 0x040fe20004701070 */
[----:B-1----:R-:W-:Y:S01]  /*0890*/  IMAD.MOV R24, RZ, RZ, -R2 ;  /* 0x000000ffff187224 */ /* 0x002fe200078e0a02 */
[----:B------:R-:W-:Y:S01]  /*08a0*/  VOTEU.ALL UP2, P1 ;  /* 0x00000000003f7886 */ /* 0x000fe20000840000 */
[----:B------:R-:W-:Y:S01]  /*08b0*/  @P3 LEA.HI R0, R88, R88, RZ, 0x1 ;  /* 0x0000005858003211 */ /* 0x000fe200078f08ff */
[----:B------:R-:W1:Y:S02]  /*08c0*/  FENCE.VIEW.ASYNC.S ;  /* 0x00000000000073c6 */ /* 0x000e640000000000 */
[----:B-1----:R1:W2:Y:S01]  /*08d0*/  @!UP0 SYNCS.EXCH.64 URZ, [UR8+0xc0], UR4 ;  /* 0x0000c004083f85b2 */ /* 0x0022a20008000100 */
[----:B------:R-:W-:Y:S01]  /*08e0*/  ISETP.NE.AND P1, PT, R14, 0x3, PT ;  /* 0x000000030e00780c */ /* 0x000fe20003f25270 */
[----:B0-----:R-:W-:Y:S01]  /*08f0*/  IMAD R9, R21, R24, R6 ;  /* 0x0000001815097224 */ /* 0x001fe200078e0206 */
[----:B------:R-:W-:-:S02]  /*0900*/  @P3 SHF.R.S32.HI R0, RZ, 0x1, R0 ;  /* 0x00000001ff003819 */ /* 0x000fc40000011400 */
[----:B------:R-:W-:Y:S02]  /*0910*/  ISETP.EQ.OR P1, PT, R14, RZ, !P1 ;  /* 0x000000ff0e00720c */ /* 0x000fe40004f22670 */
[----:B------:R-:W-:Y:S02]  /*0920*/  @P3 ISETP.NE.AND P5, PT, R0, R9, PT ;  /* 0x000000090000320c */ /* 0x000fe40003fa5270 */
[----:B------:R-:W-:Y:S02]  /*0930*/  ISETP.EQ.AND P1, PT, R10, RZ, P1 ;  /* 0x000000ff0a00720c */ /* 0x000fe40000f22270 */
[----:B------:R-:W-:Y:S02]  /*0940*/  SEL R0, RZ, 0x1, !P0 ;  /* 0x00000001ff007807 */ /* 0x000fe40004000000 */
[----:B------:R-:W-:Y:S02]  /*0950*/  @P3 SEL R89, RZ, 0x1, P5 ;  /* 0x00000001ff593807 */ /* 0x000fe40002800000 */
[----:B------:R-:W-:Y:S01]  /*0960*/  SEL R23, RZ, 0x1, !P1 ;  /* 0x00000001ff177807 */ /* 0x000fe20004800000 */
[----:B------:R1:W0:Y:S01]  /*0970*/  @!UP1 SYNCS.EXCH.64 URZ, [UR8+0xc8], UR4 ;  /* 0x0000c804083f95b2 */ /* 0x0002220008000100 */
[----:B------:R-:W-:Y:S01]  /*0980*/  NOP ;  /* 0x0000000000007918 */ /* 0x000fe20000000000 */
[----:B------:R-:W-:-:S02]  /*0990*/  LOP3.LUT R89, R89, R0, RZ, 0xc0, !PT ;  /* 0x0000000059597212 */ /* 0x000fc400078ec0ff */
[----:B------:R-:W-:Y:S01]  /*09a0*/  SEL R23, R23, 0x2, P6 ;  /* 0x0000000217177807 */ /* 0x000fe20003000000 */
[----:B------:R1:W3:Y:S01]  /*09b0*/  @!UP2 SYNCS.EXCH.64 URZ, [UR9+0xa0], UR6 ;  /* 0x0000a006093fa5b2 */ /* 0x0002e20008000100 */
[----:B------:R1:W4:Y:S01]  /*09c0*/  @!UP3 SYNCS.EXCH.64 URZ, [UR9+0xa8], UR6 ;  /* 0x0000a806093fb5b2 */ /* 0x0003220008000100 */
[----:B------:R1:W0:Y:S01]  /*09d0*/  @!UP4 SYNCS.EXCH.64 URZ, [UR9+0xb0], UR6 ;  /* 0x0000b006093fc5b2 */ /* 0x0002220008000100 */
[----:B------:R1:W0:Y:S01]  /*09e0*/  @!UP5 SYNCS.EXCH.64 URZ, [UR9+0xb8], UR6 ;  /* 0x0000b806093fd5b2 */ /* 0x0002220008000100 */
[----:B------:R-:W-:Y:S01]  /*09f0*/  NOP ;  /* 0x0000000000007918 */ /* 0x000fe20000000000 */
[----:B-12---:R-:W-:Y:S05]  /*0a00*/  @!P2 BRA `(.L_x_4) ;  /* 0x000000000008a947 */ /* 0x006fea0003800000 */
[----:B0--34-:R-:W-:Y:S01]  /*0a10*/  UCGABAR_ARV ;  /* 0x00000000000079c7 */ /* 0x019fe20008000000 */
[----:B------:R-:W-:Y:S05]  /*0a20*/  BRA `(.L_x_5) ;  /* 0x0000000000047947 */ /* 0x000fea0003800000 */
.L_x_4:
[----:B0--34-:R-:W-:Y:S01]  /*0a30*/  NOP ;  /* 0x0000000000007918 */ /* 0x019fe20000000000 */
.L_x_5:
[----:B------:R-:W-:Y:S01]  /*0a40*/  ULDC.64 UR4, c[0x0][0x598] ;  /* 0x0001660000047ab9 */ /* 0x000fe20000000a00 */
[----:B------:R-:W-:Y:S01]  /*0a50*/  ULDC.64 UR36, c[0x0][0x208] ;  /* 0x0000820000247ab9 */ /* 0x000fe20000000a00 */
[----:B------:R-:W-:-:S04]  /*0a60*/  ISETP.NE.U32.AND P0, PT, RZ, UR4, PT ;  /* 0x00000004ff007c0c */ /* 0x000fc8000bf05070 */
[----:B------:R-:W-:-:S13]  /*0a70*/  ISETP.NE.AND.EX P0, PT, RZ, UR5, PT, P0 ;  /* 0x00000005ff007c0c */ /* 0x000fda000bf05300 */
[----:B------:R-:W-:Y:S05]  /*0a80*/  @!P0 BRA `(.L_x_6) ;  /* 0x00000000001c8947 */ /* 0x000fea0003800000 */
[----:B------:R-:W0:Y:S02]  /*0a90*/  LDC.64 R8, c[0x0][0x598] ;  /* 0x00016600ff087b82 */ /* 0x000e240000000a00 */
[----:B0-----:R-:W2:Y:S02]  /*0aa0*/  LDG.E.64 R8, desc[UR36][R8.64] ;  /* 0x0000002408087981 */ /* 0x001ea4000c1e1b00 */
[----:B--2---:R-:W-:-:S04]  /*0ab0*/  ISETP.NE.U32.AND P0, PT, R8, RZ, PT ;  /* 0x000000ff0800720c */ /* 0x004fc80003f05070 */
[----:B------:R-:W-:-:S13]  /*0ac0*/  ISETP.NE.AND.EX P0, PT, R9, RZ, PT, P0 ;  /* 0x000000ff0900720c */ /* 0x000fda0003f05300 */
[----:B------:R-:W-:Y:S05]  /*0ad0*/  @!P0 BRA `(.L_x_6) ;  /* 0x0000000000088947 */ /* 0x000fea0003800000 */
[----:B------:R0:W5:Y:S01]  /*0ae0*/  LD.E R90, desc[UR36][R8.64] ;  /* 0x00000024085a7980 */ /* 0x000162000c101900 */
[----:B------:R-:W-:Y:S05]  /*0af0*/  BRA `(.L_x_7) ;  /* 0x0000000000247947 */ /* 0x000fea0003800000 */
.L_x_6:
[----:B------:R-:W-:Y:S02]  /*0b00*/  ULDC.64 UR4, c[0x0][0x588] ;  /* 0x0001620000047ab9 */ /* 0x000fe40000000a00 */
[----:B------:R-:W-:-:S04]  /*0b10*/  ISETP.NE.U32.AND P0, PT, RZ, UR4, PT ;  /* 0x00000004ff007c0c */ /* 0x000fc8000bf05070 */
[----:B------:R-:W-:-:S13]  /*0b20*/  ISETP.NE.AND.EX P0, PT, RZ, UR5, PT, P0 ;  /* 0x00000005ff007c0c */ /* 0x000fda000bf05300 */
[----:B------:R-:W-:Y:S05]  /*0b30*/  @!P0 BRA `(.L_x_8) ;  /* 0x00000000000c8947 */ /* 0x000fea0003800000 */
[----:B------:R-:W0:Y:S02]  /*0b40*/  LDC.64 R90, c[0x0][0x588] ;  /* 0x00016200ff5a7b82 */ /* 0x000e240000000a00 */
[----:B0-----:R1:W5:Y:S01]  /*0b50*/  LDG.E R90, desc[UR36][R90.64] ;  /* 0x000000245a5a7981 */ /* 0x001362000c1e1900 */
[----:B------:R-:W-:Y:S05]  /*0b60*/  BRA `(.L_x_7) ;  /* 0x0000000000087947 */ /* 0x000fea0003800000 */
.L_x_8:
[----:B------:R-:W-:Y:S02]  /*0b70*/  ULDC UR4, c[0x0][0x580] ;  /* 0x0001600000047ab9 */ /* 0x000fe40000000800 */
[----:B------:R-:W-:-:S07]  /*0b80*/  IMAD.U32 R90, RZ, RZ, UR4 ;  /* 0x00000004ff5a7e24 */ /* 0x000fce000f8e00ff */
.L_x_7:
[----:B------:R-:W-:Y:S02]  /*0b90*/  ULDC.64 UR4, c[0x0][0x5a0] ;  /* 0x0001680000047ab9 */ /* 0x000fe40000000a00 */
[----:B------:R-:W-:-:S04]  /*0ba0*/  ISETP.NE.U32.AND P0, PT, RZ, UR4, PT ;  /* 0x00000004ff007c0c */ /* 0x000fc8000bf05070 */
[----:B------:R-:W-:-:S13]  /*0bb0*/  ISETP.NE.AND.EX P0, PT, RZ, UR5, PT, P0 ;  /* 0x00000005ff007c0c */ /* 0x000fda000bf05300 */
[----:B------:R-:W-:Y:S05]  /*0bc0*/  @!P0 BRA `(.L_x_9) ;  /* 0x00000000001c8947 */ /* 0x000fea0003800000 */
[----:B0-----:R-:W0:Y:S02]  /*0bd0*/  LDC.64 R8, c[0x0][0x5a0] ;  /* 0x00016800ff087b82 */ /* 0x001e240000000a00 */
[----:B0-----:R-:W2:Y:S02]  /*0be0*/  LDG.E.64 R8, desc[UR36][R8.64] ;  /* 0x0000002408087981 */ /* 0x001ea4000c1e1b00 */
[----:B--2---:R-:W-:-:S04]  /*0bf0*/  ISETP.NE.U32.AND P0, PT, R8, RZ, PT ;  /* 0x000000ff0800720c */ /* 0x004fc80003f05070 */
[----:B------:R-:W-:-:S13]  /*0c00*/  ISETP.NE.AND.EX P0, PT, R9, RZ, PT, P0 ;  /* 0x000000ff0900720c */ /* 0x000fda0003f05300 */
[----:B------:R-:W-:Y:S05]  /*0c10*/  @!P0 BRA `(.L_x_9) ;  /* 0x0000000000088947 */ /* 0x000fea0003800000 */
[----:B-1----:R0:W5:Y:S01]  /*0c20*/  LD.E R91, desc[UR36][R8.64] ;  /* 0x00000024085b7980 */ /* 0x002162000c101900 */
[----:B------:R-:W-:Y:S05]  /*0c30*/  BRA `(.L_x_10) ;  /* 0x0000000000247947 */ /* 0x000fea0003800000 */
.L_x_9:
[----:B------:R-:W-:Y:S02]  /*0c40*/  ULDC.64 UR4, c[0x0][0x590] ;  /* 0x0001640000047ab9 */ /* 0x000fe40000000a00 */
[----:B------:R-:W-:-:S04]  /*0c50*/  ISETP.NE.U32.AND P0, PT, RZ, UR4, PT ;  /* 0x00000004ff007c0c */ /* 0x000fc8000bf05070 */
[----:B------:R-:W-:-:S13]  /*0c60*/  ISETP.NE.AND.EX P0, PT, RZ, UR5, PT, P0 ;  /* 0x00000005ff007c0c */ /* 0x000fda000bf05300 */
[----:B------:R-:W-:Y:S05]  /*0c70*/  @!P0 BRA `(.L_x_11) ;  /* 0x00000000000c8947 */ /* 0x000fea0003800000 */
[----:B0-----:R-:W1:Y:S02]  /*0c80*/  LDC.64 R8, c[0x0][0x590] ;  /* 0x00016400ff087b82 */ /* 0x001e640000000a00 */
[----:B-1----:R1:W5:Y:S01]  /*0c90*/  LDG.E R91, desc[UR36][R8.64] ;  /* 0x00000024085b7981 */ /* 0x002362000c1e1900 */
[----:B------:R-:W-:Y:S05]  /*0ca0*/  BRA `(.L_x_10) ;  /* 0x0000000000087947 */ /* 0x000fea0003800000 */
.L_x_11:
[----:B------:R-:W-:Y:S02]  /*0cb0*/  ULDC UR4, c[0x0][0x584] ;  /* 0x0001610000047ab9 */ /* 0x000fe40000000800 */
[----:B-1----:R-:W-:-:S07]  /*0cc0*/  IMAD.U32 R91, RZ, RZ, UR4 ;  /* 0x00000004ff5b7e24 */ /* 0x002fce000f8e00ff */
.L_x_10:
[----:B------:R-:W2:Y:S01]  /*0cd0*/  LDC R2, c[0x0][0x65c] ;  /* 0x00019700ff027b82 */ /* 0x000ea20000000800 */
[----:B------:R-:W-:Y:S01]  /*0ce0*/  ULDC UR6, c[0x0][0x28c] ;  /* 0x0000a30000067ab9 */ /* 0x000fe20000000800 */
[----:B------:R-:W-:Y:S01]  /*0cf0*/  ISETP.NE.AND P0, PT, R10, 0x2, PT ;  /* 0x000000020a00780c */ /* 0x000fe20003f05270 */
[----:B------:R-:W-:Y:S01]  /*0d00*/  UIADD3 UR6, UR6, 0x7f, URZ ;  /* 0x0000007f06067890 */ /* 0x000fe2000fffe03f */
[----:B01----:R-:W-:Y:S01]  /*0d10*/  IMAD.U32 R8, RZ, RZ, UR12 ;  /* 0x0000000cff087e24 */ /* 0x003fe2000f8e00ff */
[----:B------:R-:W-:Y:S01]  /*0d20*/  UMOV UR38, URZ ;  /* 0x0000003f00267c82 */ /* 0x000fe20008000000 */
[----:B------:R-:W-:Y:S01]  /*0d30*/  UMOV UR39, URZ ;  /* 0x0000003f00277c82 */ /* 0x000fe20008000000 */
[----:B------:R-:W-:Y:S01]  /*0d40*/  USHF.R.S32.HI UR7, URZ, 0x1f, UR6 ;  /* 0x0000001f3f077899 */ /* 0x000fe20008011406 */
[----:B------:R-:W-:-:S03]  /*0d50*/  ULDC.64 UR8, c[0x0][0x650] ;  /* 0x0001940000087ab9 */ /* 0x000fc60000000a00 */
[----:B------:R-:W-:-:S04]  /*0d60*/  ULEA.HI UR7, UR7, UR6, URZ, 0x7 ;  /* 0x0000000607077291 */ /* 0x000fc8000f8f383f */
[----:B------:R-:W-:Y:S01]  /*0d70*/  USHF.R.S32.HI UR40, URZ, 0x7, UR7 ;  /* 0x000000073f287899 */ /* 0x000fe20008011407 */
[----:B--2---:R-:W-:-:S13]  /*0d80*/  ISETP.NE.AND P1, PT, R2, 0x1, PT ;  /* 0x000000010200780c */ /* 0x004fda0003f25270 */
[----:B------:R-:W0:Y:S01]  /*0d90*/  @P1 LDC R17, c[0x0][0x10] ;  /* 0x00000400ff111b82 */ /* 0x000e220000000800 */
[----:B------:R-:W-:Y:S02]  /*0da0*/  @P1 IMAD.MOV.U32 R7, RZ, RZ, RZ ;  /* 0x000000ffff071224 */ /* 0x000fe400078e00ff */
[----:B------:R-:W-:-:S05]  /*0db0*/  @P1 IMAD.MOV.U32 R9, RZ, RZ, RZ ;  /* 0x000000ffff091224 */ /* 0x000fca00078e00ff */
[----:B------:R-:W1:Y:S01]  /*0dc0*/  @!P1 LDC R11, c[0x0][0xc] ;  /* 0x00000300ff0b9b82 */ /* 0x000e620000000800 */
[----:B------:R-:W-:Y:S01]  /*0dd0*/  ULDC UR4, c[0x0][0xc] ;  /* 0x0000030000047ab9 */ /* 0x000fe20000000800 */
[----:B------:R-:W-:Y:S02]  /*0de0*/  ULDC UR5, c[0x0][0x10] ;  /* 0x0000040000057ab9 */ /* 0x000fe40000000800 */
[----:B------:R-:W-:-:S04]  /*0df0*/  UIMAD.WIDE.U32 UR4, UR4, UR5, URZ ;  /* 0x00000005040472a5 */ /* 0x000fc8000f8e003f */
[----:B------:R-:W2:Y:S01]  /*0e00*/  LDC R0, c[0x0][0x14] ;  /* 0x00000500ff007b82 */ /* 0x000ea20000000800 */
[----:B0-----:R-:W-:-:S04]  /*0e10*/  @P1 IMAD.WIDE.U32 R16, R17, UR12, R6 ;  /* 0x0000000c11101c25 */ /* 0x001fc8000f8e0006 */
[----:B------:R-:W-:Y:S02]  /*0e20*/  @P1 IMAD.IADD R17, R17, 0x1, R9 ;  /* 0x0000000111111824 */ /* 0x000fe400078e0209 */
[----:B------:R-:W-:Y:S02]  /*0e30*/  IMAD.MOV.U32 R9, RZ, RZ, RZ ;  /* 0x000000ffff097224 */ /* 0x000fe400078e00ff */
[----:B-1----:R-:W-:-:S04]  /*0e40*/  @!P1 IMAD.WIDE.U32 R8, R6, R11, R8 ;  /* 0x0000000b06089225 */ /* 0x002fc800078e0008 */
[----:B------:R-:W-:Y:S02]  /*0e50*/  @!P1 IMAD.MOV.U32 R16, RZ, RZ, R8 ;  /* 0x000000ffff109224 */ /* 0x000fe400078e0008 */
[----:B--2---:R-:W-:-:S04]  /*0e60*/  IMAD.WIDE.U32 R12, R0, UR4, RZ ;  /* 0x00000004000c7c25 */ /* 0x004fc8000f8e00ff */
[----:B------:R-:W-:Y:S01]  /*0e70*/  IMAD R10, R0, UR5, RZ ;  /* 0x00000005000a7c24 */ /* 0x000fe2000f8e02ff */
[----:B------:R0:W-:Y:S01]  /*0e80*/  STL.64 [R1], R12 ;  /* 0x0000000c01007387 */ /* 0x0001e20000100a00 */
[----:B------:R-:W-:Y:S02]  /*0e90*/  @!P1 IMAD.MOV.U32 R17, RZ, RZ, R9 ;  /* 0x000000ffff119224 */ /* 0x000fe400078e0009 */
[----:B------:R-:W-:Y:S01]  /*0ea0*/  IMAD.IADD R0, R13, 0x1, R10 ;  /* 0x000000010d007824 */ /* 0x000fe200078e020a */
[----:B------:R-:W-:Y:S06]  /*0eb0*/  @P0 BRA `(.L_x_12) ;  /* 0x0000000000200947 */ /* 0x000fec0003800000 */
[----:B------:R-:W-:Y:S01]  /*0ec0*/  UISETP.GE.U32.AND UP0, UPT, UR40, 0x9, UPT ;  /* 0x000000092800788c */ /* 0x000fe2000bf06070 */
[----:B------:R-:W-:Y:S01]  /*0ed0*/  IADD3 R16, P0, R16, R12, RZ ;  /* 0x0000000c10107210 */ /* 0x000fe20007f1e0ff */
[----:B------:R-:W-:Y:S01]  /*0ee0*/  UIMAD.WIDE.U32 UR4, UR40, 0x38e38e39, URZ ;  /* 0x38e38e39280478a5 */ /* 0x000fe2000f8e003f */
[----:B------:R-:W-:-:S03]  /*0ef0*/  UMOV UR39, URZ ;  /* 0x0000003f00277c82 */ /* 0x000fc60008000000 */
[----:B------:R-:W-:Y:S01]  /*0f00*/  USHF.R.U32.HI UR4, URZ, 0x1, UR5 ;  /* 0x000000013f047899 */ /* 0x000fe20008011605 */
[----:B------:R-:W-:-:S03]  /*0f10*/  IMAD.X R17, R0, 0x1, R17, P0 ;  /* 0x0000000100117824 */ /* 0x000fc600000e0611 */
[----:B------:R-:W-:Y:S02]  /*0f20*/  UIMAD UR38, UR4, -0x9, UR40 ;  /* 0xfffffff7042678a4 */ /* 0x000fe4000f8e0228 */
[----:B------:R-:W-:-:S12]  /*0f30*/  @UP0 ULOP3.LUT UR39, UR4, 0x1, URZ, 0xc0, !UPT ;  /* 0x0000000104270892 */ /* 0x000fd8000f8ec03f */
.L_x_12:
[----:B------:R-:W-:Y:S01]  /*0f40*/  ISETP.GE.U32.AND P0, PT, R16, UR8, PT ;  /* 0x0000000810007c0c */ /* 0x000fe2000bf06070 */
[----:B------:R-:W-:Y:S01]  /*0f50*/  IMAD.MOV.U32 R22, RZ, RZ, -0x1 ;  /* 0xffffffffff167424 */ /* 0x000fe200078e00ff */
[----:B------:R-:W-:Y:S01]  /*0f60*/  PRMT R8, RZ, 0x7610, R8 ;  /* 0x00007610ff087816 */ /* 0x000fe20000000008 */
[----:B------:R-:W-:Y:S01]  /*0f70*/  IMAD.MOV.U32 R19, RZ, RZ, -0x1 ;  /* 0xffffffffff137424 */ /* 0x000fe200078e00ff */
[----:B------:R-:W-:Y:S01]  /*0f80*/  ISETP.GE.U32.AND.EX P0, PT, R17, UR9, PT, P0 ;  /* 0x0000000911007c0c */ /* 0x000fe2000bf06100 */
[----:B------:R-:W-:-:S12]  /*0f90*/  IMAD.MOV.U32 R18, RZ, RZ, -0x1 ;  /* 0xffffffffff127424 */ /* 0x000fd800078e00ff */
[----:B------:R-:W-:Y:S05]  /*0fa0*/  @P0 BRA `(.L_x_13) ;  /* 0x0000000400240947 */ /* 0x000fea0003800000 */
[----:B------:R-:W1:Y:S01]  /*0fb0*/  LDC.64 R18, c[0x0][0x628] ;  /* 0x00018a00ff127b82 */ /* 0x000e620000000a00 */
[----:B------:R-:W-:Y:S02]  /*0fc0*/  IMAD.MOV.U32 R8, RZ, RZ, R16 ;  /* 0x000000ffff087224 */ /* 0x000fe400078e0010 */
[----:B------:R-:W-:-:S05]  /*0fd0*/  IMAD.MOV.U32 R9, RZ, RZ, R17 ;  /* 0x000000ffff097224 */ /* 0x000fca00078e0011 */
[----:B------:R-:W2:Y:S08]  /*0fe0*/  LDC R22, c[0x0][0x630] ;  /* 0x00018c00ff167b82 */ /* 0x000eb00000000800 */
[----:B------:R-:W3:Y:S01]  /*0ff0*/  LDC.64 R26, c[0x0][0x620] ;  /* 0x00018800ff1a7b82 */ /* 0x000ee20000000a00 */
[----:B-1----:R-:W-:-:S04]  /*1000*/  ISETP.NE.U32.AND P0, PT, R18, RZ, PT ;  /* 0x000000ff1200720c */ /* 0x002fc80003f05070 */
[----:B------:R-:W-:-:S13]  /*1010*/  ISETP.NE.AND.EX P0, PT, R19, RZ, PT, P0 ;  /* 0x000000ff1300720c */ /* 0x000fda0003f05300 */
[----:B--23--:R-:W-:Y:S05]  /*1020*/  @!P0 BRA `(.L_x_14) ;  /* 0x0000000000288947 */ /* 0x00cfea0003800000 */
[----:B0-----:R-:W0:Y:S02]  /*1030*/  LDC R13, c[0x0][0x634] ;  /* 0x00018d00ff0d7b82 */ /* 0x001e240000000800 */
[----:B0-----:R-:W-:-:S05]  /*1040*/  IADD3 R13, P0, R16, R13, RZ ;  /* 0x0000000d100d7210 */ /* 0x001fca0007f1e0ff */
[----:B------:R-:W-:-:S04]  /*1050*/  IMAD.X R15, RZ, RZ, R17, P0 ;  /* 0x000000ffff0f7224 */ /* 0x000fc800000e0611 */
[----:B------:R-:W-:-:S04]  /*1060*/  IMAD.WIDE.U32 R8, R15, R18, RZ ;  /* 0x000000120f087225 */ /* 0x000fc800078e00ff */
[----:B------:R-:W-:-:S04]  /*1070*/  IMAD.WIDE.U32 R10, P0, R13, R19, R8 ;  /* 0x000000130d0a7225 */ /* 0x000fc80007800008 */
[----:B------:R-:W-:-:S04]  /*1080*/  IMAD.WIDE.U32 R8, R13, R18, RZ ;  /* 0x000000120d087225 */ /* 0x000fc800078e00ff */
[----:B------:R-:W-:Y:S01]  /*1090*/  IMAD.X R13, RZ, RZ, RZ, P0 ;  /* 0x000000ffff0d7224 */ /* 0x000fe200000e06ff */
[----:B------:R-:W-:Y:S01]  /*10a0*/  IADD3 RZ, P0, R9, R10, RZ ;  /* 0x0000000a09ff7210 */ /* 0x000fe20007f1e0ff */
[----:B------:R-:W-:-:S04]  /*10b0*/  IMAD.MOV.U32 R12, RZ, RZ, R11 ;  /* 0x000000ffff0c7224 */ /* 0x000fc800078e000b */
[----:B------:R-:W-:-:S08]  /*10c0*/  IMAD.WIDE.U32.X R8, R15, R19, R12, P0 ;  /* 0x000000130f087225 */ /* 0x000fd000000e040c */
.L_x_14:
[----:B------:R-:W1:Y:S01]  /*10d0*/  LDC.64 R28, c[0x0][0x640] ;  /* 0x00019000ff1c7b82 */ /* 0x000e620000000a00 */
[-CC-:B------:R-:W-:Y:S01]  /*10e0*/  SHF.R.U64 R32, R8, R22.reuse, R9.reuse ;  /* 0x0000001608207219 */ /* 0x180fe20000001209 */
[----:B------:R-:W-:Y:S01]  /*10f0*/  IMAD.MOV.U32 R31, RZ, RZ, 0x1 ;  /* 0x00000001ff1f7424 */ /* 0x000fe200078e00ff */
[----:B------:R-:W-:Y:S02]  /*1100*/  SHF.R.U32.HI R8, RZ, R22, R9 ;  /* 0x00000016ff087219 */ /* 0x000fe40000011609 */
[----:B------:R-:W-:-:S03]  /*1110*/  IADD3 R11, P0, RZ, -R32, RZ ;  /* 0x80000020ff0b7210 */ /* 0x000fc60007f1e0ff */
[----:B0-----:R-:W0:Y:S02]  /*1120*/  LDC R12, c[0x0][0x618] ;  /* 0x00018600ff0c7b82 */ /* 0x001e240000000800 */
[----:B------:R-:W-:-:S04]  /*1130*/  IMAD.X R9, RZ, RZ, ~R8, P0 ;  /* 0x000000ffff097224 */ /* 0x000fc800000e0e08 */
[-C--:B------:R-:W-:Y:S02]  /*1140*/  IMAD R10, R9, R26.reuse, RZ ;  /* 0x0000001a090a7224 */ /* 0x080fe400078e02ff */
[----:B------:R-:W2:Y:S01]  /*1150*/  LDC R13, c[0x0][0x608] ;  /* 0x00018200ff0d7b82 */ /* 0x000ea20000000800 */
[----:B------:R-:W-:-:S04]  /*1160*/  IMAD.WIDE.U32 R8, R11, R26, R16 ;  /* 0x0000001a0b087225 */ /* 0x000fc800078e0010 */
[----:B------:R-:W-:-:S03]  /*1170*/  IMAD R11, R11, R27, R10 ;  /* 0x0000001b0b0b7224 */ /* 0x000fc600078e020a */
[----:B------:R-:W3:Y:S01]  /*1180*/  LDC R18, c[0x0][0x658] ;  /* 0x00019600ff127b82 */ /* 0x000ee20000000800 */
[----:B------:R-:W-:Y:S01]  /*1190*/  IMAD.IADD R9, R9, 0x1, R11 ;  /* 0x0000000109097824 */ /* 0x000fe200078e020b */
[----:B-1----:R-:W-:Y:S01]  /*11a0*/  ISETP.NE.U32.AND P0, PT, R28, RZ, PT ;  /* 0x000000ff1c00720c */ /* 0x002fe20003f05070 */
[----:B------:R-:W-:-:S03]  /*11b0*/  IMAD.MOV.U32 R11, RZ, RZ, -0x1 ;  /* 0xffffffffff0b7424 */ /* 0x000fc600078e00ff */
[----:B------:R-:W-:Y:S02]  /*11c0*/  ISETP.NE.AND.EX P0, PT, R29, RZ, PT, P0 ;  /* 0x000000ff1d00720c */ /* 0x000fe40003f05300 */
[----:B------:R-:W1:Y:S01]  /*11d0*/  LDC R27, c[0x0][0x600] ;  /* 0x00018000ff1b7b82 */ /* 0x000e620000000800 */
[-CC-:B0-----:R-:W-:Y:S02]  /*11e0*/  SHF.R.U64 R25, R8, R12.reuse, R9.reuse ;  /* 0x0000000c08197219 */ /* 0x181fe40000001209 */
[----:B------:R-:W-:-:S05]  /*11f0*/  SHF.R.U32.HI R8, RZ, R12, R9 ;  /* 0x0000000cff087219 */ /* 0x000fca0000011609 */
[----:B------:R-:W0:Y:S01]  /*1200*/  LDC R22, c[0x0][0x648] ;  /* 0x00019200ff167b82 */ /* 0x000e220000000800 */
[-CC-:B--2---:R-:W-:Y:S02]  /*1210*/  SHF.R.U64 R34, R25, R13.reuse, R8.reuse ;  /* 0x0000000d19227219 */ /* 0x184fe40000001208 */
[----:B------:R-:W-:-:S05]  /*1220*/  SHF.R.U32.HI R9, RZ, R13, R8 ;  /* 0x0000000dff097219 */ /* 0x000fca0000011608 */
[----:B------:R-:W2:Y:S01]  /*1230*/  LDC R26, c[0x0][0x638] ;  /* 0x00018e00ff1a7b82 */ /* 0x000ea20000000800 */
[-C--:B---3--:R-:W-:Y:S02]  /*1240*/  SHF.L.U32 R8, R11, R18.reuse, RZ ;  /* 0x000000120b087219 */ /* 0x088fe400000006ff */
[--C-:B------:R-:W-:Y:S02]  /*1250*/  SHF.R.U64 R36, R34, R18, R9.reuse ;  /* 0x0000001222247219 */ /* 0x100fe40000001209 */
[----:B------:R-:W-:Y:S02]  /*1260*/  LOP3.LUT R15, RZ, R8, RZ, 0x33, !PT ;  /* 0x00000008ff0f7212 */ /* 0x000fe400078e33ff */
[----:B------:R-:W-:Y:S01]  /*1270*/  SHF.R.U32.HI R9, RZ, R18, R9 ;  /* 0x00000012ff097219 */ /* 0x000fe20000011609 */
[----:B------:R-:W3:Y:S01]  /*1280*/  LDC R30, c[0x0][0x610] ;  /* 0x00018400ff1e7b82 */ /* 0x000ee20000000800 */
[----:B------:R-:W-:Y:S01]  /*1290*/  IMAD.MOV.U32 R8, RZ, RZ, R36 ;  /* 0x000000ffff087224 */ /* 0x000fe200078e0024 */
[----:B------:R-:W-:Y:S06]  /*12a0*/  @!P0 BRA `(.L_x_15) ;  /* 0x0000000000288947 */ /* 0x000fec0003800000 */
[----:B------:R-:W4:Y:S02]  /*12b0*/  LDC R13, c[0x0][0x64c] ;  /* 0x00019300ff0d7b82 */ /* 0x000f240000000800 */
[----:B----4-:R-:W-:-:S05]  /*12c0*/  IADD3 R13, P0, R36, R13, RZ ;  /* 0x0000000d240d7210 */ /* 0x010fca0007f1e0ff */
        /* <DEDUP_REMOVED lines=8> */
.L_x_15:
[----:B0-----:R-:W-:Y:S01]  /*1350*/  SHF.R.U64 R9, R8, R22, R9 ;  /* 0x0000001608097219 */ /* 0x001fe20000001209 */
[----:B-1----:R-:W-:Y:S01]  /*1360*/  VIADD R10, R27, 0xffffffff ;  /* 0xffffffff1b0a7836 */ /* 0x002fe20000000000 */
[----:B------:R-:W-:Y:S01]  /*1370*/  SHF.L.U32 R7, R31, R18, RZ ;  /* 0x000000121f077219 */ /* 0x000fe200000006ff */
[----:B------:R-:W-:Y:S01]  /*1380*/  @P1 IMAD R20, R21, R24, R6 ;  /* 0x0000001815141224 */ /* 0x000fe200078e0206 */
[----:B------:R-:W-:Y:S01]  /*1390*/  LOP3.LUT R8, R34, R15, RZ, 0xc0, !PT ;  /* 0x0000000f22087212 */ /* 0x000fe200078ec0ff */
[----:B------:R-:W-:Y:S01]  /*13a0*/  IMAD.MOV R11, RZ, RZ, -R9 ;  /* 0x000000ffff0b7224 */ /* 0x000fe200078e0a09 */
[----:B------:R-:W-:Y:S01]  /*13b0*/  LOP3.LUT R10, R25, R10, RZ, 0xc0, !PT ;  /* 0x0000000a190a7212 */ /* 0x000fe200078ec0ff */
[----:B------:R-:W-:Y:S02]  /*13c0*/  IMAD.MOV.U32 R18, RZ, RZ, R32 ;  /* 0x000000ffff127224 */ /* 0x000fe400078e0020 */
[----:B------:R-:W-:Y:S02]  /*13d0*/  IMAD R7, R7, R9, R8 ;  /* 0x0000000907077224 */ /* 0x000fe400078e0208 */
[----:B--2---:R-:W-:-:S02]  /*13e0*/  IMAD R6, R11, R26, R36 ;  /* 0x0000001a0b067224 */ /* 0x004fc400078e0224 */
[----:B---3--:R-:W-:Y:S02]  /*13f0*/  IMAD R22, R7, R30, R20 ;  /* 0x0000001e07167224 */ /* 0x008fe400078e0214 */
[----:B------:R-:W-:Y:S02]  /*1400*/  IMAD R7, R6, R27, R10 ;  /* 0x0000001b06077224 */ /* 0x000fe400078e020a */
[----:B------:R-:W-:-:S03]  /*1410*/  IMAD.MOV.U32 R8, RZ, RZ, 0x1 ;  /* 0x00000001ff087424 */ /* 0x000fc600078e00ff */
[----:B------:R-:W-:Y:S02]  /*1420*/  SEL R19, R7, R22, !P1 ;  /* 0x0000001607137207 */ /* 0x000fe40004800000 */
[----:B------:R-:W-:-:S07]  /*1430*/  SEL R22, R22, R7, !P1 ;  /* 0x0000000716167207 */ /* 0x000fce0004800000 */
.L_x_13:
[----:B------:R-:W-:Y:S05]  /*1440*/  @!P2 BRA `(.L_x_16) ;  /* 0x00000000000ca947 */ /* 0x000fea0003800000 */
[----:B------:R-:W-:Y:S01]  /*1450*/  UCGABAR_WAIT ;  /* 0x0000000000007dc7 */ /* 0x000fe20008000000 */
[----:B------:R-:W-:Y:S01]  /*1460*/  CCTL.IVALL ;  /* 0x00000000ff00798f */ /* 0x000fe20002000000 */
[----:B------:R-:W-:Y:S05]  /*1470*/  BRA `(.L_x_17) ;  /* 0x0000000000047947 */ /* 0x000fea0003800000 */
.L_x_16:
[----:B------:R-:W-:Y:S06]  /*1480*/  BAR.SYNC.DEFER_BLOCKING 0x0 ;  /* 0x0000000000007b1d */ /* 0x000fec0000010000 */
.L_x_17:
[----:B------:R-:W-:Y:S05]  /*1490*/  @!P4 BRA `(.L_x_18) ;  /* 0x00000048002cc947 */ /* 0x000fea0003800000 */
[----:B------:R-:W-:-:S13]  /*14a0*/  ISETP.GT.U32.AND P0, PT, R33, 0x1, PT ;  /* 0x000000012100780c */ /* 0x000fda0003f04070 */
[----:B------:R-:W-:Y:S05]  /*14b0*/  @P0 EXIT ;  /* 0x000000000000094d */ /* 0x000fea0003800000 */
.L_x_19:
[----:B------:R-:W-:-:S08]  /*14c0*/  NOP ;  /* 0x0000000000007918 */ /* 0x000fd00000000000 */
[----:B------:R-:W1:Y:S02]  /*14d0*/  USETMAXREG.TRY_ALLOC.CTAPOOL UP0, 0xe8 ;  /* 0x000000e8000079c8 */ /* 0x000e640008000600 */
[----:B-1----:R-:W-:-:S13]  /*14e0*/  PLOP3.LUT P0, PT, PT, PT, UP0, 0x80, 0x0 ;  /* 0x000000000000781c */ /* 0x002fda0003f0f008 */
[----:B------:R-:W-:Y:S05]  /*14f0*/  @!P0 BRA `(.L_x_19) ;  /* 0xfffffffc00f08947 */ /* 0x000fea000383ffff */
[----:B------:R-:W-:-:S13]  /*1500*/  LOP3.LUT P0, RZ, R8, 0xff, RZ, 0xc0, !PT ;  /* 0x000000ff08ff7812 */ /* 0x000fda000780c0ff */
[----:B------:R-:W-:Y:S05]  /*1510*/  @!P0 EXIT ;  /* 0x000000000000894d */ /* 0x000fea0003800000 */
[----:B------:R-:W2:Y:S01]  /*1520*/  LDL.64 R10, [R1] ;  /* 0x00000000010a7983 */ /* 0x000ea20000100a00 */
[CC--:B------:R-:W-:Y:S01]  /*1530*/  LEA.HI R5, R3.reuse, R4.reuse, RZ, 0x2 ;  /* 0x0000000403057211 */ /* 0x0c0fe200078f10ff */
[----:B------:R-:W1:Y:S01]  /*1540*/  S2UR UR4, SR_CgaCtaId ;  /* 0x00000000000479c3 */ /* 0x000e620000008800 */
[----:B------:R-:W-:Y:S01]  /*1550*/  LEA.HI R3, R3, R4, RZ, 0x5 ;  /* 0x0000000403037211 */ /* 0x000fe200078f28ff */
[----:B------:R-:W-:Y:S01]  /*1560*/  UISETP.LT.AND UP0, UPT, UR40, 0x1, UPT ;  /* 0x000000012800788c */ /* 0x000fe2000bf01270 */
[--C-:B------:R-:W-:Y:S01]  /*1570*/  SHF.R.S32.HI R92, RZ, 0x2, R5.reuse ;  /* 0x00000002ff5c7819 */ /* 0x100fe20000011405 */
[----:B------:R-:W-:Y:S01]  /*1580*/  UIADD3 UR5, UR43, -0x1, URZ ;  /* 0xffffffff2b057890 */ /* 0x000fe2000fffe03f */
[----:B------:R-:W-:Y:S01]  /*1590*/  SHF.R.S32.HI R7, RZ, 0x1f, R5 ;  /* 0x0000001fff077819 */ /* 0x000fe20000011405 */
[----:B------:R-:W-:Y:S01]  /*15a0*/  USEL UR42, UR40, 0x1, UP0 ;  /* 0x00000001282a7887 */ /* 0x000fe20008000000 */
[----:B------:R-:W-:Y:S01]  /*15b0*/  SHF.R.S32.HI R3, RZ, 0x5, R3 ;  /* 0x00000005ff037819 */ /* 0x000fe20000011403 */
[----:B------:R-:W3:Y:S01]  /*15c0*/  LDC R96, c[0x0][0x658] ;  /* 0x00019600ff607b82 */ /* 0x000ee20000000800 */
[----:B------:R-:W-:Y:S01]  /*15d0*/  LEA.HI R7, R7, R92, RZ, 0x3 ;  /* 0x0000005c07077211 */ /* 0x000fe200078f18ff */
[----:B------:R-:W-:Y:S01]  /*15e0*/  UMOV UR41, 0x400 ;  /* 0x0000040000297882 */ /* 0x000fe20000000000 */
[----:B------:R-:W-:Y:S01]  /*15f0*/  LOP3.LUT R5, R5, 0xfffffffc, RZ, 0xc0, !PT ;  /* 0xfffffffc05057812 */ /* 0x000fe200078ec0ff */
[----:B------:R-:W-:Y:S01]  /*1600*/  UISETP.NE.AND UP0, UPT, UR5, URZ, UPT ;  /* 0x0000003f0500728c */ /* 0x000fe2000bf05270 */
[----:B------:R-:W-:Y:S01]  /*1610*/  LOP3.LUT R7, R7, 0xfffffff8, RZ, 0xc0, !PT ;  /* 0xfffffff807077812 */ /* 0x000fe200078ec0ff */
[----:B------:R-:W-:Y:S01]  /*1620*/  ULDC UR6, c[0x0][0x284] ;  /* 0x0000a10000067ab9 */ /* 0x000fe20000000800 */
[----:B------:R-:W-:Y:S01]  /*1630*/  USHF.L.U32 UR45, UR40, 0x1, URZ ;  /* 0x00000001282d7899 */ /* 0x000fe2000800063f */
[----:B------:R-:W4:Y:S01]  /*1640*/  LDC R6, c[0x0][0x288] ;  /* 0x0000a200ff067b82 */ /* 0x000f220000000800 */
[----:B------:R-:W-:Y:S01]  /*1650*/  IMAD.IADD R5, R4, 0x1, -R5 ;  /* 0x0000000104057824 */ /* 0x000fe200078e0a05 */
[----:B------:R-:W-:Y:S01]  /*1660*/  UIADD3 UR42, -UR42, UR40, URZ ;  /* 0x000000282a2a7290 */ /* 0x000fe2000fffe13f */
[----:B------:R-:W-:-:S02]  /*1670*/  IMAD.IADD R92, R92, 0x1, -R7 ;  /* 0x000000015c5c7824 */ /* 0x000fc400078e0a07 */
[----:B------:R-:W-:Y:S02]  /*1680*/  IMAD.MOV.U32 R7, RZ, RZ, 0x1 ;  /* 0x00000001ff077424 */ /* 0x000fe400078e00ff */
[--C-:B------:R-:W-:Y:S01]  /*1690*/  IMAD R101, R3, -0x10, -R92.reuse ;  /* 0xfffffff003657824 */ /* 0x100fe200078e0a5c */
[----:B------:R-:W0:Y:S01]  /*16a0*/  LDC R99, c[0x0][0x600] ;  /* 0x00018000ff637b82 */ /* 0x000e220000000800 */
[--C-:B------:R-:W-:Y:S01]  /*16b0*/  SHF.R.S32.HI R93, RZ, 0x1f, R92.reuse ;  /* 0x0000001fff5d7819 */ /* 0x100fe2000001145c */
[----:B-1----:R-:W-:Y:S01]  /*16c0*/  ULEA UR41, UR4, UR41, 0x18 ;  /* 0x0000002904297291 */ /* 0x002fe2000f8ec03f */
[----:B------:R-:W-:Y:S01]  /*16d0*/  IMAD.SHL.U32 R94, R5, 0x2, RZ ;  /* 0x00000002055e7824 */ /* 0x000fe200078e00ff */
[----:B------:R-:W-:Y:S01]  /*16e0*/  USHF.L.U32 UR4, UR5, 0x3, URZ ;  /* 0x0000000305047899 */ /* 0x000fe2000800063f */
[----:B------:R-:W-:Y:S01]  /*16f0*/  VIADD R101, R101, UR6 ;  /* 0x0000000665657c36 */ /* 0x000fe20008000000 */
[----:B------:R-:W-:Y:S01]  /*1700*/  USEL UR5, URZ, 0x1, UP0 ;  /* 0x000000013f057887 */ /* 0x000fe20008000000 */
[----:B------:R-:W-:Y:S01]  /*1710*/  IMAD.WIDE R92, R3, 0x10, R92 ;  /* 0x00000010035c7825 */ /* 0x000fe200078e025c */
[----:B------:R-:W-:Y:S01]  /*1720*/  UIADD3 UR46, UR41, 0xa0, URZ ;  /* 0x000000a0292e7890 */ /* 0x000fe2000fffe03f */
[----:B------:R-:W-:Y:S01]  /*1730*/  SHF.R.S32.HI R95, RZ, 0x1f, R94 ;  /* 0x0000001fff5f7819 */ /* 0x000fe2000001145e */
[----:B------:R-:W-:Y:S01]  /*1740*/  ULOP3.LUT UR4, UR4, 0x8, URZ, 0xc0, !UPT ;  /* 0x0000000804047892 */ /* 0x000fe2000f8ec03f */
[----:B------:R-:W-:Y:S01]  /*1750*/  IMAD.MOV.U32 R3, RZ, RZ, -0x1 ;  /* 0xffffffffff037424 */ /* 0x000fe200078e00ff */
[----:B------:R-:W-:Y:S01]  /*1760*/  ULEA UR43, UR43, UR46, 0x3 ;  /* 0x0000002e2b2b7291 */ /* 0x000fe2000f8e183f */
[----:B------:R-:W-:Y:S01]  /*1770*/  IMAD.U32 R103, RZ, RZ, UR5 ;  /* 0x00000005ff677e24 */ /* 0x000fe2000f8e00ff */
[----:B------:R-:W-:-:S02]  /*1780*/  ULOP3.LUT UR47, UR4, 0x8, URZ, 0x3c, !UPT ;  /* 0x00000008042f7892 */ /* 0x000fc4000f8e3c3f */
[-C--:B---3--:R-:W-:Y:S01]  /*1790*/  SHF.L.U32 R3, R3, R96.reuse, RZ ;  /* 0x0000006003037219 */ /* 0x088fe200000006ff */
[----:B----4-:R-:W-:Y:S01]  /*17a0*/  IMAD R97, R5, -0x2, R6 ;  /* 0xfffffffe05617824 */ /* 0x010fe200078e0206 */
[----:B------:R-:W-:Y:S01]  /*17b0*/  SHF.L.U32 R96, R7, R96, RZ ;  /* 0x0000006007607219 */ /* 0x000fe200000006ff */
[----:B------:R-:W-:Y:S01]  /*17c0*/  ULOP3.LUT UR44, UR4, 0x18, URZ, 0x3c, !UPT ;  /* 0x00000018042c7892 */ /* 0x000fe2000f8e3c3f */
[----:B------:R-:W-:Y:S01]  /*17d0*/  LOP3.LUT R100, RZ, R3, RZ, 0x33, !PT ;  /* 0x00000003ff647212 */ /* 0x000fe200078e33ff */
[----:B0-----:R-:W-:Y:S01]  /*17e0*/  VIADD R99, R99, 0xffffffff ;  /* 0xffffffff63637836 */ /* 0x001fe20000000000 */
[----:B--2---:R-:W-:-:S09]  /*17f0*/  SHF.L.U64.HI R98, R10, 0x1, R0 ;  /* 0x000000010a627819 */ /* 0x004fd20000010200 */
.L_x_171:
[----:B------:R-:W-:-:S04]  /*1800*/  SHF.L.U32 R0, R103, 0x1f, RZ ;  /* 0x0000001f67007819 */ /* 0x000fc800000006ff */
[----:B------:R-:W0:Y:S02]  /*1810*/  SYNCS.PHASECHK.TRANS64.TRYWAIT P0, [UR43+-0x8], R0 ;  /* 0xfffff800ff0075a7 */ /* 0x000e24000800016b */
[----:B01--4-:R-:W-:Y:S05]  /*1820*/  @!P0 BRA `(.L_x_20) ;  /* 0x00000058003c8947 */ /* 0x013fea0003800000 */
.L_x_198:
[----:B------:R-:W-:Y:S02]  /*1830*/  ULDC UR4, c[0x0][0x28c] ;  /* 0x0000a30000047ab9 */ /* 0x000fe40000000800 */
[----:B------:R-:W-:-:S13]  /*1840*/  ISETP.LT.AND P0, PT, RZ, UR4, PT ;  /* 0x00000004ff007c0c */ /* 0x000fda000bf01270 */
[----:B------:R-:W-:Y:S05]  /*1850*/  @P0 BRA `(.L_x_21) ;  /* 0x0000000000400947 */ /* 0x000fea0003800000 */
[----:B0-----:R-:W-:Y:S01]  /*1860*/  MOV R0, 0x0 ;  /* 0x0000000000007802 */ /* 0x001fe20000000f00 */
[----:B------:R-:W-:Y:S01]  /*1870*/  ULDC.64 UR4, c[0x4][0x68] ;  /* 0x01001a0000047ab9 */ /* 0x000fe20000000a00 */
[----:B------:R-:W-:Y:S01]  /*1880*/  ULDC.64 UR6, c[0x4][0x8] ;  /* 0x0100020000067ab9 */ /* 0x000fe20000000a00 */
[----:B------:R-:W-:Y:S01]  /*1890*/  IMAD.U32 R4, RZ, RZ, UR4 ;  /* 0x00000004ff047e24 */ /* 0x000fe2000f8e00ff */
[----:B------:R0:W1:Y:S01]  /*18a0*/  LDC.64 R14, c[0x4][R0] ;  /* 0x01000000000e7b82 */ /* 0x0000620000000a00 */
[----:B------:R-:W-:Y:S01]  /*18b0*/  IMAD.U32 R5, RZ, RZ, UR5 ;  /* 0x00000005ff057e24 */ /* 0x000fe2000f8e00ff */
[----:B------:R-:W-:Y:S01]  /*18c0*/  ULDC.64 UR4, c[0x4][0x70] ;  /* 0x01001c0000047ab9 */ /* 0x000fe20000000a00 */
[----:B------:R-:W-:Y:S02]  /*18d0*/  IMAD.U32 R10, RZ, RZ, UR6 ;  /* 0x00000006ff0a7e24 */ /* 0x000fe4000f8e00ff */
[----:B------:R-:W-:Y:S02]  /*18e0*/  IMAD.U32 R6, RZ, RZ, UR4 ;  /* 0x00000004ff067e24 */ /* 0x000fe4000f8e00ff */
[----:B------:R-:W-:-:S02]  /*18f0*/  IMAD.U32 R7, RZ, RZ, UR5 ;  /* 0x00000005ff077e24 */ /* 0x000fc4000f8e00ff */
[----:B------:R-:W-:Y:S02]  /*1900*/  IMAD.U32 R11, RZ, RZ, UR7 ;  /* 0x00000007ff0b7e24 */ /* 0x000fe4000f8e00ff */
[----:B------:R-:W-:Y:S02]  /*1910*/  IMAD.MOV.U32 R8, RZ, RZ, 0x1e1 ;  /* 0x000001e1ff087424 */ /* 0x000fe400078e00ff */
[----:B------:R-:W-:Y:S02]  /*1920*/  IMAD.MOV.U32 R12, RZ, RZ, 0x1 ;  /* 0x00000001ff0c7424 */ /* 0x000fe400078e00ff */
[----:B0-----:R-:W-:-:S07]  /*1930*/  IMAD.MOV.U32 R13, RZ, RZ, RZ ;  /* 0x000000ffff0d7224 */ /* 0x001fce00078e00ff */
[----:B------:R-:W-:-:S07]  /*1940*/  LEPC R20, `(.L_x_21) ;  /* 0x000000001014794e */ /* 0x000fce0000000000 */
[----:B-1---5:R-:W-:Y:S05]  /*1950*/  CALL.ABS.NOINC R14 ;  /* 0x000000000e007343 */ /* 0x022fea0003c00000 */
.L_x_21:
[----:B0-----:R-:W-:-:S04]  /*1960*/  LOP3.LUT R0, R23, 0x1, RZ, 0xfc, !PT ;  /* 0x0000000117007812 */ /* 0x001fc800078efcff */
[----:B------:R-:W-:-:S13]  /*1970*/  ISETP.NE.AND P0, PT, R0, 0x3, PT ;  /* 0x000000030000780c */ /* 0x000fda0003f05270 */
[----:B------:R-:W-:Y:S05]  /*1980*/  @!P0 BRA `(.L_x_22) ;  /* 0x0000000000048947 */ /* 0x000fea0003800000 */
[----:B------:R-:W-:Y:S01]  /*1990*/  BPT.TRAP 0x1 ;  /* 0x000000040000795c */ /* 0x000fe20000300000 */
.L_x_22:
[----:B------:R-:W-:Y:S02]  /*19a0*/  IMAD.U32 R3, RZ, RZ, UR38 ;  /* 0x00000026ff037e24 */ /* 0x000fe4000f8e00ff */
[----:B------:R-:W-:-:S03]  /*19b0*/  IMAD.U32 R0, RZ, RZ, UR39 ;  /* 0x00000027ff007e24 */ /* 0x000fc6000f8e00ff */
[----:B------:R-:W-:Y:S02]  /*19c0*/  LEA R3, R3, UR41, 0x3 ;  /* 0x0000002903037c11 */ /* 0x000fe4000f8e18ff */
[----:B------:R-:W-:-:S04]  /*19d0*/  SHF.L.U32 R0, R0, 0x1f, RZ ;  /* 0x0000001f00007819 */ /* 0x000fc800000006ff */
[----:B------:R0:W1:Y:S01]  /*19e0*/  SYNCS.PHASECHK.TRANS64.TRYWAIT P1, [R3+URZ], R0 ;  /* 0x00000000030075a7 */ /* 0x000062000802017f */
[----:B------:R-:W-:Y:S05]  /*19f0*/  @!P0 BRA `(.L_x_23) ;  /* 0x0000000000048947 */ /* 0x000fea0003800000 */
[----:B------:R-:W-:Y:S01]  /*1a00*/  BPT.TRAP 0x1 ;  /* 0x000000040000795c */ /* 0x000fe20000300000 */
.L_x_23:
[----:B------:R-:W-:-:S05]  /*1a10*/  IMAD.U32 R4, RZ, RZ, UR42 ;  /* 0x0000002aff047e24 */ /* 0x000fca000f8e00ff */
[----:B------:R-:W-:Y:S01]  /*1a20*/  ISETP.GE.AND P2, PT, R4, 0x1, PT ;  /* 0x000000010400780c */ /* 0x000fe20003f46270 */
[----:B-1----:R-:W-:-:S12]  /*1a30*/  @P1 BRA `(.L_x_24) ;  /* 0x0000000000081947 */ /* 0x002fd80003800000 */
[----:B------:R-:W1:Y:S02]  /*1a40*/  SYNCS.PHASECHK.TRANS64.TRYWAIT P1, [R3+URZ], R0 ;  /* 0x00000000030075a7 */ /* 0x000e64000802017f */
[----:B-1----:R-:W-:Y:S05]  /*1a50*/  @!P1 BRA `(.L_x_25) ;  /* 0x0000005400c89947 */ /* 0x002fea0003800000 */
.L_x_24:
[----:B------:R-:W-:Y:S05]  /*1a60*/  WARPSYNC.ALL ;  /* 0x0000000000007948 */ /* 0x000fea0003800000 */
[----:B------:R-:W-:Y:S01]  /*1a70*/  UIADD3 UR4, UR41, 0x180, URZ ;  /* 0x0000018029047890 */ /* 0x000fe2000fffe03f */
[----:B------:R-:W-:Y:S01]  /*1a80*/  WARPGROUP.ARRIVE ;  /* 0x00000000000079c5 */ /* 0x000fe20000000000 */
[----:B------:R-:W-:Y:S02]  /*1a90*/  UIADD3 UR5, UR41, 0x12180, URZ ;  /* 0x0001218029057890 */ /* 0x000fe4000fffe03f */
[----:B------:R-:W-:Y:S02]  /*1aa0*/  USHF.R.U32.HI UR4, URZ, 0x4, UR4 ;  /* 0x000000043f047899 */ /* 0x000fe40008011604 */
[----:B------:R-:W-:-:S02]  /*1ab0*/  USHF.R.U32.HI UR5, URZ, 0x4, UR5 ;  /* 0x000000043f057899 */ /* 0x000fc40008011605 */
[----:B------:R-:W-:Y:S02]  /*1ac0*/  ULOP3.LUT UR4, UR4, 0x3fff, URZ, 0xc0, !UPT ;  /* 0x00003fff04047892 */ /* 0x000fe4000f8ec03f */
[----:B------:R-:W-:Y:S02]  /*1ad0*/  ULOP3.LUT UR5, UR5, 0x3fff, URZ, 0xc0, !UPT ;  /* 0x00003fff05057892 */ /* 0x000fe4000f8ec03f */
[----:B------:R-:W-:Y:S02]  /*1ae0*/  ULOP3.LUT UR8, UR4, 0x10000, URZ, 0xfc, !UPT ;  /* 0x0001000004087892 */ /* 0x000fe4000f8efc3f */
[----:B------:R-:W-:Y:S02]  /*1af0*/  ULOP3.LUT UR9, UR5, 0x10000, URZ, 0xfc, !UPT ;  /* 0x0001000005097892 */ /* 0x000fe4000f8efc3f */
[----:B------:R-:W-:Y:S02]  /*1b00*/  ULEA UR10, UR38, UR8, 0x9 ;  /* 0x00000008260a7291 */ /* 0x000fe4000f8e483f */
[----:B------:R-:W-:Y:S01]  /*1b10*/  ULEA UR11, UR38, UR9, 0xa ;  /* 0x00000009260b7291 */ /* 0x000fe2000f8e503f */
[----:B------:R-:W-:Y:S01]  /*1b20*/  UMOV UR5, 0x40000040 ;  /* 0x4000004000057882 */ /* 0x000fe20000000000 */
[----:B------:R-:W-:-:S03]  /*1b30*/  UMOV UR7, 0x40000040 ;  /* 0x4000004000077882 */ /* 0x000fc60000000000 */
[----:B------:R-:W-:Y:S02]  /*1b40*/  UMOV UR4, UR10 ;  /* 0x0000000a00047c82 */ /* 0x000fe40008000000 */
[----:B------:R-:W-:Y:S02]  /*1b50*/  UMOV UR6, UR11 ;  /* 0x0000000b00067c82 */ /* 0x000fe40008000000 */
[----:B------:R-:W-:Y:S01]  /*1b60*/  IGMMA.64x128x32.S8.S8 R24, gdesc[UR4], RZ, !UPT, gsb0 ;  /* 0x03600000041879f1 */ /* 0x000fe2000c0410ff */
[----:B------:R-:W-:Y:S02]  /*1b70*/  UIADD3 UR4, UR10, 0x2, URZ ;  /* 0x000000020a047890 */ /* 0x000fe4000fffe03f */
[----:B------:R-:W-:Y:S01]  /*1b80*/  UIADD3 UR6, UR11, 0x2, URZ ;  /* 0x000000020b067890 */ /* 0x000fe2000fffe03f */
[----:B------:R-:W-:Y:S01]  /*1b90*/  UMOV UR5, 0x40000040 ;  /* 0x4000004000057882 */ /* 0x000fe20000000000 */
[----:B------:R-:W-:Y:S01]  /*1ba0*/  UMOV UR7, 0x40000040 ;  /* 0x4000004000077882 */ /* 0x000fe20000000000 */
[----:B------:R-:W-:-:S02]  /*1bb0*/  WARPGROUP.DEPBAR.LE gsb0, 0x0 ;  /* 0x00008000000079c5 */ /* 0x000fc40000010000 */
[----:B------:R-:W-:-:S06]  /*1bc0*/  WARPGROUP.ARRIVE ;  /* 0x00000000000079c5 */ /* 0x000fcc0000000000 */
[----:B------:R-:W-:Y:S01]  /*1bd0*/  IGMMA.64x128x32.S8.S8 R24, gdesc[UR4], R24, gsb0 ;  /* 0x03600000041879f1 */ /* 0x000fe20008041018 */
[----:B------:R-:W-:Y:S02]  /*1be0*/  UIADD3 UR4, UR10, 0x4, URZ ;  /* 0x000000040a047890 */ /* 0x000fe4000fffe03f */
[----:B------:R-:W-:Y:S01]  /*1bf0*/  UIADD3 UR6, UR11, 0x4, URZ ;  /* 0x000000040b067890 */ /* 0x000fe2000fffe03f */
[----:B------:R-:W-:Y:S01]  /*1c00*/  UMOV UR5, 0x40000040 ;  /* 0x4000004000057882 */ /* 0x000fe20000000000 */
[----:B------:R-:W-:Y:S01]  /*1c10*/  UMOV UR7, 0x40000040 ;  /* 0x4000004000077882 */ /* 0x000fe20000000000 */
[----:B------:R-:W-:Y:S02]  /*1c20*/  WARPGROUP.DEPBAR.LE gsb0, 0x0 ;  /* 0x00008000000079c5 */ /* 0x000fe40000010000 */
        /* <DEDUP_REMOVED lines=8> */
[----:B------:R-:W-:Y:S03]  /*1cb0*/  IGMMA.64x128x32.S8.S8 R24, gdesc[UR4], R24, gsb0 ;  /* 0x03600000041879f1 */ /* 0x000fe60008041018 */
[----:B------:R-:W-:Y:S02]  /*1cc0*/  WARPGROUP.DEPBAR.LE gsb0, 0x0 ;  /* 0x00008000000079c5 */ /* 0x000fe40000010000 */
[----:B------:R-:W-:Y:S05]  /*1cd0*/  @!P2 BRA `(.L_x_26) ;  /* 0x000000040014a947 */ /* 0x000fea0003800000 */
[----:B------:R-:W-:Y:S01]  /*1ce0*/  UIADD3 UR4, UR38, 0x1, URZ ;  /* 0x0000000126047890 */ /* 0x000fe2000fffe03f */
[----:B01----:R-:W-:Y:S02]  /*1cf0*/  IMAD.U32 R0, RZ, RZ, UR42 ;  /* 0x0000002aff007e24 */ /* 0x003fe4000f8e00ff */
[----:B------:R-:W-:Y:S01]  /*1d00*/  IMAD.U32 R3, RZ, RZ, UR38 ;  /* 0x00000026ff037e24 */ /* 0x000fe2000f8e00ff */
[----:B------:R-:W-:-:S04]  /*1d10*/  UISETP.NE.AND UP0, UPT, UR4, 0x9, UPT ;  /* 0x000000090400788c */ /* 0x000fc8000bf05270 */
[----:B------:R-:W-:Y:S02]  /*1d20*/  USEL UR5, URZ, 0x1, UP0 ;  /* 0x000000013f057887 */ /* 0x000fe40008000000 */
[----:B------:R-:W-:Y:S02]  /*1d30*/  USEL UR10, UR4, URZ, UP0 ;  /* 0x0000003f040a7287 */ /* 0x000fe40008000000 */
[----:B------:R-:W-:-:S06]  /*1d40*/  ULOP3.LUT UR5, UR39, UR5, URZ, 0x3c, !UPT ;  /* 0x0000000527057292 */ /* 0x000fcc000f8e3c3f */
[----:B------:R-:W-:-:S07]  /*1d50*/  IMAD.U32 R6, RZ, RZ, UR5 ;  /* 0x00000005ff067e24 */ /* 0x000fce000f8e00ff */
.L_x_33:
[----:B------:R-:W-:Y:S05]  /*1d60*/  @!P0 BRA `(.L_x_27) ;  /* 0x0000000000048947 */ /* 0x000fea0003800000 */
[----:B------:R-:W-:Y:S01]  /*1d70*/  BPT.TRAP 0x1 ;  /* 0x000000040000795c */ /* 0x000fe20000300000 */
.L_x_27:
[----:B------:R-:W-:Y:S01]  /*1d80*/  ULEA UR4, UR10, UR41, 0x3 ;  /* 0x000000290a047291 */ /* 0x000fe2000f8e183f */
[----:B------:R-:W-:-:S08]  /*1d90*/  SHF.L.U32 R4, R6, 0x1f, RZ ;  /* 0x0000001f06047819 */ /* 0x000fd000000006ff */
[----:B------:R0:W1:Y:S01]  /*1da0*/  SYNCS.PHASECHK.TRANS64.TRYWAIT P1, [UR4], R4 ;  /* 0x00000004ff0075a7 */ /* 0x0000620008020144 */
[----:B------:R-:W-:Y:S05]  /*1db0*/  @!P0 BRA `(.L_x_28) ;  /* 0x0000000000048947 */ /* 0x000fea0003800000 */
[----:B------:R-:W-:Y:S01]  /*1dc0*/  BPT.TRAP 0x1 ;  /* 0x000000040000795c */ /* 0x000fe20000300000 */
.L_x_28:
[----:B-1----:R-:W-:Y:S05]  /*1dd0*/  @P1 BRA `(.L_x_29) ;  /* 0x0000000000081947 */ /* 0x002fea0003800000 */
[----:B------:R-:W1:Y:S02]  /*1de0*/  SYNCS.PHASECHK.TRANS64.TRYWAIT P1, [UR4], R4 ;  /* 0x00000004ff0075a7 */ /* 0x000e640008020144 */
[----:B-1----:R-:W-:Y:S05]  /*1df0*/  @!P1 BRA `(.L_x_30) ;  /* 0x0000005000f49947 */ /* 0x002fea0003800000 */
.L_x_29:
[----:B------:R-:W-:Y:S01]  /*1e00*/  ULEA UR11, UR10, UR8, 0x9 ;  /* 0x000000080a0b7291 */ /* 0x000fe2000f8e483f */
[----:B------:R-:W-:Y:S01]  /*1e10*/  WARPGROUP.ARRIVE ;  /* 0x00000000000079c5 */ /* 0x000fe20000000000 */
[----:B------:R-:W-:Y:S01]  /*1e20*/  ULEA UR12, UR10, UR9, 0xa ;  /* 0x000000090a0c7291 */ /* 0x000fe2000f8e503f */
[----:B------:R-:W-:Y:S01]  /*1e30*/  UMOV UR5, 0x40000040 ;  /* 0x4000004000057882 */ /* 0x000fe20000000000 */
[----:B------:R-:W-:-:S03]  /*1e40*/  UMOV UR7, 0x40000040 ;  /* 0x4000004000077882 */ /* 0x000fc60000000000 */
[----:B------:R-:W-:Y:S02]  /*1e50*/  UMOV UR4, UR11 ;  /* 0x0000000b00047c82 */ /* 0x000fe40008000000 */
[----:B------:R-:W-:Y:S02]  /*1e60*/  UMOV UR6, UR12 ;  /* 0x0000000c00067c82 */ /* 0x000fe40008000000 */
[----:B------:R-:W-:Y:S01]  /*1e70*/  IGMMA.64x128x32.S8.S8 R24, gdesc[UR4], R24, gsb0 ;  /* 0x03600000041879f1 */ /* 0x000fe20008041018 */
        /* <DEDUP_REMOVED lines=23> */
[----:B------:R-:W-:Y:S01]  /*1ff0*/  BPT.TRAP 0x1 ;  /* 0x000000040000795c */ /* 0x000fe20000300000 */
.L_x_31:
[----:B------:R-:W-:-:S13]  /*2000*/  ISETP.NE.AND P1, PT, R89, RZ, PT ;  /* 0x000000ff5900720c */ /* 0x000fda0003f25270 */
[----:B01----:R-:W-:-:S05]  /*2010*/  @P1 LEA R4, R3, UR41, 0x3 ;  /* 0x0000002903041c11 */ /* 0x003fca000f8e18ff */
[----:B------:R-:W-:-:S05]  /*2020*/  @P1 VIADD R5, R4, 0x48 ;  /* 0x0000004804051836 */ /* 0x000fca0000000000 */
[----:B------:R-:W-:-:S04]  /*2030*/  @P1 PRMT R5, R88, 0x654, R5 ;  /* 0x0000065458051816 */ /* 0x000fc80000000005 */
[----:B------:R0:W-:Y:S01]  /*2040*/  @P1 SYNCS.ARRIVE.TRANS64.RED.A1T0 RZ, [R5+URZ], RZ ;  /* 0x000000ff05ff19a7 */ /* 0x0001e2000810043f */
[----:B------:R-:W-:-:S13]  /*2050*/  ISETP.GT.U32.AND P1, PT, R23, 0x1, PT ;  /* 0x000000011700780c */ /* 0x000fda0003f24070 */
[----:B0-----:R-:W-:Y:S05]  /*2060*/  @P1 BRA `(.L_x_32) ;  /* 0x0000000000041947 */ /* 0x001fea0003800000 */
[----:B------:R-:W-:Y:S01]  /*2070*/  BPT.TRAP 0x1 ;  /* 0x000000040000795c */ /* 0x000fe20000300000 */
.L_x_32:
[----:B------:R-:W-:Y:S01]  /*2080*/  UIADD3 UR10, UR10, 0x1, URZ ;  /* 0x000000010a0a7890 */ /* 0x000fe2000fffe03f */
[C---:B------:R-:W-:Y:S01]  /*2090*/  ISETP.GT.AND P2, PT, R0.reuse, 0x1, PT ;  /* 0x000000010000780c */ /* 0x040fe20003f44270 */
[----:B------:R-:W-:Y:S02]  /*20a0*/  VIADD R3, R3, 0x1 ;  /* 0x0000000103037836 */ /* 0x000fe40000000000 */
[----:B------:R-:W-:Y:S01]  /*20b0*/  UISETP.NE.AND UP0, UPT, UR10, 0x9, UPT ;  /* 0x000000090a00788c */ /* 0x000fe2000bf05270 */
[----:B------:R-:W-:Y:S02]  /*20c0*/  VIADD R0, R0, 0xffffffff ;  /* 0xffffffff00007836 */ /* 0x000fe40000000000 */
[C---:B------:R-:W-:Y:S01]  /*20d0*/  ISETP.NE.AND P1, PT, R3.reuse, 0x9, PT ;  /* 0x000000090300780c */ /* 0x040fe20003f25270 */
[----:B------:R-:W-:Y:S02]  /*20e0*/  USEL UR4, URZ, 0x1, UP0 ;  /* 0x000000013f047887 */ /* 0x000fe40008000000 */
[----:B------:R-:W-:Y:S01]  /*20f0*/  USEL UR10, UR10, URZ, UP0 ;  /* 0x0000003f0a0a7287 */ /* 0x000fe20008000000 */
[----:B------:R-:W-:-:S03]  /*2100*/  SEL R3, R3, RZ, P1 ;  /* 0x000000ff03037207 */ /* 0x000fc60000800000 */
[----:B------:R-:W-:Y:S01]  /*2110*/  LOP3.LUT R6, R6, UR4, RZ, 0x3c, !PT ;  /* 0x0000000406067c12 */ /* 0x000fe2000f8e3cff */
[----:B------:R-:W-:Y:S07]  /*2120*/  @P2 BRA `(.L_x_33) ;  /* 0xfffffffc000c2947 */ /* 0x000fee000383ffff */
.L_x_26:
[----:B01----:R-:W0:Y:S01]  /*2130*/  LDC R0, c[0x0][0x28c] ;  /* 0x0000a300ff007b82 */ /* 0x003e220000000800 */
[----:B------:R-:W-:-:S04]  /*2140*/  IMAD.U32 R3, RZ, RZ, UR47 ;  /* 0x0000002fff037e24 */ /* 0x000fc8000f8e00ff */
[----:B------:R1:W-:Y:S01]  /*2150*/  SYNCS.ARRIVE.TRANS64.A1T0 RZ, [R3+UR46], RZ ;  /* 0x000000ff03ff79a7 */ /* 0x0003e2000810002e */
[----:B0-----:R-:W-:-:S13]  /*2160*/  ISETP.GE.AND P1, PT, R0, 0x1, PT ;  /* 0x000000010000780c */ /* 0x001fda0003f26270 */
[----:B-1----:R-:W-:Y:S05]  /*2170*/  @!P1 BRA `(.L_x_34) ;  /* 0x0000000000449947 */ /* 0x002fea0003800000 */
[----:B------:R-:W-:Y:S05]  /*2180*/  @!P0 BRA `(.L_x_35) ;  /* 0x0000000000048947 */ /* 0x000fea0003800000 */
[----:B------:R-:W-:Y:S01]  /*2190*/  BPT.TRAP 0x1 ;  /* 0x000000040000795c */ /* 0x000fe20000300000 */
.L_x_35:
[----:B------:R-:W-:-:S13]  /*21a0*/  ISETP.NE.AND P0, PT, R89, RZ, PT ;  /* 0x000000ff5900720c */ /* 0x000fda0003f05270 */
[----:B------:R-:W-:-:S05]  /*21b0*/  VOTEU.ANY UP0, P0 ;  /* 0x00000000003f7886 */ /* 0x000fca0000000100 */
[----:B------:R-:W-:-:S06]  /*21c0*/  @UP0 UIADD3 UR4, UR38, UR42, URZ ;  /* 0x0000002a26040290 */ /* 0x000fcc000fffe03f */
[----:B------:R-:W-:Y:S02]  /*21d0*/  IMAD.U32 R4, RZ, RZ, UR4 ;  /* 0x00000004ff047e24 */ /* 0x000fe4000f8e00ff */
[----:B------:R-:W-:Y:S02]  /*21e0*/  IMAD.U32 R3, RZ, RZ, UR4 ;  /* 0x00000004ff037e24 */ /* 0x000fe4000f8e00ff */
[----:B------:R-:W-:-:S05]  /*21f0*/  @P0 IMAD.WIDE.U32 R4, R4, 0x38e38e39, RZ ;  /* 0x38e38e3904040825 */ /* 0x000fca00078e00ff */
[----:B------:R-:W-:-:S05]  /*2200*/  @P0 SHF.R.U32.HI R0, RZ, 0x1, R5 ;  /* 0x00000001ff000819 */ /* 0x000fca0000011605 */
[----:B------:R-:W-:-:S05]  /*2210*/  @P0 IMAD R0, R0, -0x9, R3 ;  /* 0xfffffff700000824 */ /* 0x000fca00078e0203 */
[----:B------:R-:W-:-:S05]  /*2220*/  @P0 LEA R0, R0, UR41, 0x3 ;  /* 0x0000002900000c11 */ /* 0x000fca000f8e18ff */
[----:B------:R-:W-:-:S05]  /*2230*/  @P0 VIADD R3, R0, 0x48 ;  /* 0x0000004800030836 */ /* 0x000fca0000000000 */
[----:B------:R-:W-:-:S04]  /*2240*/  @P0 PRMT R3, R88, 0x654, R3 ;  /* 0x0000065458030816 */ /* 0x000fc80000000003 */
[----:B------:R0:W-:Y:S01]  /*2250*/  @P0 SYNCS.ARRIVE.TRANS64.RED.A1T0 RZ, [R3+URZ], RZ ;  /* 0x000000ff03ff09a7 */ /* 0x0001e2000810043f */
[----:B------:R-:W-:-:S13]  /*2260*/  ISETP.GT.U32.AND P0, PT, R23, 0x1, PT ;  /* 0x000000011700780c */ /* 0x000fda0003f04070 */
[----:B0-----:R-:W-:Y:S05]  /*2270*/  @P0 BRA `(.L_x_34) ;  /* 0x0000000000040947 */ /* 0x001fea0003800000 */
[----:B------:R-:W-:Y:S01]  /*2280*/  BPT.TRAP 0x1 ;  /* 0x000000040000795c */ /* 0x000fe20000300000 */
.L_x_34:
[----:B------:R-:W-:Y:S01]  /*2290*/  SHF.L.U32 R3, R103, 0x1f, RZ ;  /* 0x0000001f67037819 */ /* 0x000fe200000006ff */
[----:B------:R-:W-:Y:S01]  /*22a0*/  UIADD3 UR38, UR38, UR45, URZ ;  /* 0x0000002d26267290 */ /* 0x000fe2000fffe03f */
[----:B------:R-:W-:Y:S01]  /*22b0*/  IMAD.SHL.U32 R0, R22, 0x40, RZ ;  /* 0x0000004016007824 */ /* 0x000fe200078e00ff */
[----:B------:R-:W-:Y:S01]  /*22c0*/  UISETP.GE.U32.AND UP1, UPT, UR45, 0x9, UPT ;  /* 0x000000092d00788c */ /* 0x000fe2000bf26070 */
[----:B------:R-:W0:Y:S01]  /*22d0*/  SYNCS.PHASECHK.TRANS64.TRYWAIT P0, [UR43+0x8], R3 ;  /* 0x00000803ff0075a7 */ /* 0x000e22000800016b */
[----:B------:R-:W-:-:S04]  /*22e0*/  UISETP.GT.U32.AND UP0, UPT, UR38, 0x8, UPT ;  /* 0x000000082600788c */ /* 0x000fc8000bf04070 */
[----:B------:R-:W-:-:S04]  /*22f0*/  UISETP.LT.U32.AND UP0, UPT, UR45, 0x9, UP0 ;  /* 0x000000092d00788c */ /* 0x000fc80008701070 */
[----:B------:R-:W-:Y:S02]  /*2300*/  USEL UR6, URZ, 0x1, !UP0 ;  /* 0x000000013f067887 */ /* 0x000fe4000c000000 */
[----:B------:R-:W-:Y:S02]  /*2310*/  @UP1 UIMAD.WIDE.U32 UR4, UR38, 0x38e38e39, URZ ;  /* 0x38e38e39260418a5 */ /* 0x000fe4000f8e003f */
[----:B------:R-:W-:Y:S02]  /*2320*/  ULOP3.LUT UR39, UR39, UR6, URZ, 0x3c, !UPT ;  /* 0x0000000627277292 */ /* 0x000fe4000f8e3c3f */
[----:B------:R-:W-:-:S04]  /*2330*/  @UP1 USHF.R.U32.HI UR4, URZ, 0x1, UR5 ;  /* 0x000000013f041899 */ /* 0x000fc80008011605 */
[----:B------:R-:W-:Y:S01]  /*2340*/  @UP1 ULOP3.LUT UR39, UR39, 0x1, UR4, 0x78, !UPT ;  /* 0x0000000127271892 */ /* 0x000fe2000f8e7804 */
[----:B0-----:R-:W-:Y:S11]  /*2350*/  @!P0 BRA `(.L_x_36) ;  /* 0x0000004c00b48947 */ /* 0x001ff60003800000 */
.L_x_199:
[----:B------:R-:W-:Y:S01]  /*2360*/  ULDC UR4, c[0x0][0x284] ;  /* 0x0000a10000047ab9 */ /* 0x000fe20000000800 */
[----:B------:R-:W-:Y:S01]  /*2370*/  IMAD.SHL.U32 R13, R19, 0x80, RZ ;  /* 0x00000080130d7824 */ /* 0x000fe200078e00ff */
[----:B------:R-:W-:Y:S01]  /*2380*/  ISETP.GE.AND P0, PT, R0, UR4, PT ;  /* 0x0000000400007c0c */ /* 0x000fe2000bf06270 */
[----:B------:R-:W-:-:S03]  /*2390*/  ULDC UR4, c[0x0][0x288] ;  /* 0x0000a20000047ab9 */ /* 0x000fc60000000800 */
[----:B------:R-:W-:-:S13]  /*23a0*/  ISETP.GE.OR P0, PT, R13, UR4, P0 ;  /* 0x000000040d007c0c */ /* 0x000fda0008706670 */
[----:B------:R-:W-:Y:S05]  /*23b0*/  @P0 BRA `(.L_x_37) ;  /* 0x0000003000c80947 */ /* 0x000fea0003800000 */
[----:B------:R-:W1:Y:S01]  /*23c0*/  LDC.64 R8, c[0x0][0x5c8] ;  /* 0x00017200ff087b82 */ /* 0x000e620000000a00 */
[----:B------:R-:W-:Y:S01]  /*23d0*/  SHF.R.S32.HI R11, RZ, 0x1f, R18 ;  /* 0x0000001fff0b7819 */ /* 0x000fe20000011412 */
[----:B------:R-:W-:Y:S01]  /*23e0*/  ULDC.64 UR4, c[0x0][0x5d0] ;  /* 0x0001740000047ab9 */ /* 0x000fe20000000a00 */
[----:B------:R-:W-:Y:S01]  /*23f0*/  SHF.R.S32.HI R10, RZ, 0x1f, R13 ;  /* 0x0000001fff0a7819 */ /* 0x000fe2000001140d */
[----:B0-----:R-:W-:Y:S01]  /*2400*/  IMAD.WIDE.U32 R4, R18, UR4, R94 ;  /* 0x0000000412047c25 */ /* 0x001fe2000f8e005e */
[----:B------:R-:W-:Y:S03]  /*2410*/  BSSY B0, `(.L_x_37) ;  /* 0x000032c000007945 */ /* 0x000fe60003800000 */
[----:B------:R-:W-:Y:S01]  /*2420*/  IMAD R3, R11, UR4, RZ ;  /* 0x000000040b037c24 */ /* 0x000fe2000f8e02ff */
[----:B------:R-:W-:Y:S01]  /*2430*/  IADD3 R4, P0, R13, R4, RZ ;  /* 0x000000040d047210 */ /* 0x000fe20007f1e0ff */
[----:B------:R-:W-:-:S04]  /*2440*/  IMAD.WIDE R14, R22, 0x40, R92 ;  /* 0x00000040160e7825 */ /* 0x000fc800078e025c */
[----:B------:R-:W-:Y:S01]  /*2450*/  IMAD R3, R18, UR5, R3 ;  /* 0x0000000512037c24 */ /* 0x000fe2000f8e0203 */
[----:B------:R-:W-:Y:S01]  /*2460*/  ULDC.64 UR4, c[0x0][0x5c0] ;  /* 0x0001700000047ab9 */ /* 0x000fe20000000a00 */
[----:B------:R-:W-:Y:S02]  /*2470*/  IMAD.IADD R20, R101, 0x1, -R0 ;  /* 0x0000000165147824 */ /* 0x000fe400078e0a00 */
[----:B------:R-:W-:Y:S01]  /*2480*/  IMAD.IADD R19, R97, 0x1, -R13 ;  /* 0x0000000161137824 */ /* 0x000fe200078e0a0d */
[----:B------:R-:W-:Y:S01]  /*2490*/  IADD3.X R5, R10, R5, R3, P0, !PT ;  /* 0x000000050a057210 */ /* 0x000fe200007fe403 */
[-C--:B-1----:R-:W-:Y:S02]  /*24a0*/  IMAD R3, R15, R8.reuse, RZ ;  /* 0x000000080f037224 */ /* 0x082fe400078e02ff */
[----:B------:R-:W-:-:S04]  /*24b0*/  IMAD.WIDE.U32 R4, R14, R8, R4 ;  /* 0x000000080e047225 */ /* 0x000fc800078e0004 */
[----:B------:R-:W-:Y:S01]  /*24c0*/  IMAD R3, R14, R9, R3 ;  /* 0x000000090e037224 */ /* 0x000fe200078e0203 */
[----:B------:R-:W-:-:S04]  /*24d0*/  IADD3 R4, P0, R4, UR4, RZ ;  /* 0x0000000404047c10 */ /* 0x000fc8000ff1e0ff */
[----:B------:R-:W-:Y:S02]  /*24e0*/  IADD3.X R5, R5, UR5, R3, P0, !PT ;  /* 0x0000000505057c10 */ /* 0x000fe400087fe403 */
[----:B-----5:R-:W-:Y:S02]  /*24f0*/  ISETP.NE.AND P0, PT, R91, RZ, PT ;  /* 0x000000ff5b00720c */ /* 0x020fe40003f05270 */
[----:B------:R-:W-:-:S04]  /*2500*/  LEA R6, P1, R8, R4, 0x3 ;  /* 0x0000000408067211 */ /* 0x000fc800078218ff */
[----:B------:R-:W-:-:S07]  /*2510*/  LEA.HI.X R7, R8, R5, R9, 0x3, P1 ;  /* 0x0000000508077211 */ /* 0x000fce00008f1c09 */
[----:B------:R-:W-:Y:S05]  /*2520*/  @!P0 BRA `(.L_x_38) ;  /* 0x0000002400608947 */ /* 0x000fea0003800000 */
[----:B------:R-:W0:Y:S01]  /*2530*/  LDC.64 R104, c[0x0][0x5b0] ;  /* 0x00016c00ff687b82 */ /* 0x000e220000000a00 */
[----:B------:R-:W-:Y:S01]  /*2540*/  ULDC.64 UR4, c[0x0][0x5b8] ;  /* 0x00016e0000047ab9 */ /* 0x000fe20000000a00 */
[----:B------:R-:W-:Y:S01]  /*2550*/  ISETP.GE.AND P1, PT, R20, 0x1, PT ;  /* 0x000000011400780c */ /* 0x000fe20003f26270 */
[C---:B------:R-:W-:Y:S01]  /*2560*/  IMAD.WIDE.U32 R8, R18.reuse, UR4, R94 ;  /* 0x0000000412087c25 */ /* 0x040fe2000f8e005e */
[----:B------:R-:W-:Y:S02]  /*2570*/  BSSY B1, `(.L_x_39) ;  /* 0x000000e000017945 */ /* 0x000fe40003800000 */
[----:B------:R-:W-:Y:S01]  /*2580*/  ISETP.LT.OR P5, PT, R19, 0x1, !P1 ;  /* 0x000000011300780c */ /* 0x000fe20004fa1670 */
[----:B------:R-:W-:Y:S01]  /*2590*/  IMAD R3, R11, UR4, RZ ;  /* 0x000000040b037c24 */ /* 0x000fe2000f8e02ff */
[----:B------:R-:W1:Y:S01]  /*25a0*/  LDC.64 R106, c[0x0][0x5a8] ;  /* 0x00016a00ff6a7b82 */ /* 0x000e620000000a00 */
[----:B------:R-:W-:Y:S02]  /*25b0*/  IADD3 R12, P0, R13, R8, RZ ;  /* 0x000000080d0c7210 */ /* 0x000fe40007f1e0ff */
[----:B------:R-:W-:-:S05]  /*25c0*/  IMAD R3, R18, UR5, R3 ;  /* 0x0000000512037c24 */ /* 0x000fca000f8e0203 */
[----:B------:R-:W-:Y:S01]  /*25d0*/  IADD3.X R13, R10, R9, R3, P0, !PT ;  /* 0x000000090a0d7210 */ /* 0x000fe200007fe403 */
[-C--:B0-----:R-:W-:Y:S02]  /*25e0*/  IMAD R0, R15, R104.reuse, RZ ;  /* 0x000000680f007224 */ /* 0x081fe400078e02ff */
[----:B------:R-:W-:-:S04]  /*25f0*/  IMAD.WIDE.U32 R8, R14, R104, R12 ;  /* 0x000000680e087225 */ /* 0x000fc800078e000c */
[----:B------:R-:W-:Y:S01]  /*2600*/  IMAD R21, R14, R105, R0 ;  /* 0x000000690e157224 */ /* 0x000fe200078e0200 */
[----:B-1----:R-:W-:-:S04]  /*2610*/  IADD3 R8, P0, R8, R106, RZ ;  /* 0x0000006a08087210 */ /* 0x002fc80007f1e0ff */
[----:B------:R-:W-:Y:S01]  /*2620*/  IADD3.X R9, R107, R9, R21, P0, !PT ;  /* 0x000000096b097210 */ /* 0x000fe200007fe415 */
[----:B------:R-:W-:Y:S08]  /*2630*/  @P5 BRA `(.L_x_40) ;  /* 0x0000000000045947 */ /* 0x000ff00003800000 */
[----:B------:R0:W5:Y:S02]  /*2640*/  LDG.E.U8 R102, desc[UR36][R8.64] ;  /* 0x0000002408667981 */ /* 0x000164000c1e1100 */
.L_x_40:
[----:B------:R-:W-:Y:S05]  /*2650*/  BSYNC B1 ;  /* 0x0000000000017941 */ /* 0x000fea0003800000 */
.L_x_39:
[----:B-----5:R-:W-:Y:S01]  /*2660*/  LOP3.LUT R0, R102, 0xffff, RZ, 0xc0, !PT ;  /* 0x0000ffff66007812 */ /* 0x020fe200078ec0ff */
[----:B------:R-:W-:Y:S01]  /*2670*/  IMAD.SHL.U32 R10, R104, 0x8, RZ ;  /* 0x00000008680a7824 */ /* 0x000fe200078e00ff */
[----:B------:R-:W-:Y:S01]  /*2680*/  ISETP.LT.OR P2, PT, R19, 0x2, !P1 ;  /* 0x000000021300780c */ /* 0x000fe20004f41670 */
[----:B------:R-:W-:Y:S01]  /*2690*/  BSSY B1, `(.L_x_41) ;  /* 0x000000e000017945 */ /* 0x000fe20003800000 */
[----:B------:R-:W-:Y:S02]  /*26a0*/  PRMT R0, R0, 0x8880, RZ ;  /* 0x0000888000007816 */ /* 0x000fe400000000ff */
[----:B------:R-:W-:Y:S02]  /*26b0*/  SHF.L.U64.HI R11, R104, 0x3, R105 ;  /* 0x00000003680b7819 */ /* 0x000fe40000010269 */
[----:B------:R-:W-:Y:S01]  /*26c0*/  ISETP.GE.AND P0, PT, R20, 0x9, PT ;  /* 0x000000091400780c */ /* 0x000fe20003f06270 */
[----:B------:R-:W-:Y:S02]  /*26d0*/  IMAD R3, R0, R91, RZ ;  /* 0x0000005b00037224 */ /* 0x000fe400078e02ff */
[----:B------:R-:W-:-:S04]  /*26e0*/  IMAD.WIDE.U32 R10, R14, R104, R10 ;  /* 0x000000680e0a7225 */ /* 0x000fc800078e000a */
[----:B------:R-:W-:Y:S01]  /*26f0*/  @!P5 IMAD R15, R24, R90, R3 ;  /* 0x0000005a180fd224 */ /* 0x000fe200078e0203 */
[----:B------:R-:W-:Y:S01]  /*2700*/  IADD3 R10, P3, P4, R12, R106, R10 ;  /* 0x0000006a0c0a7210 */ /* 0x000fe20007c7e00a */
[----:B------:R-:W-:-:S03]  /*2710*/  IMAD.IADD R14, R21, 0x1, R11 ;  /* 0x00000001150e7824 */ /* 0x000fc600078e020b */
[----:B------:R1:W-:Y:S01]  /*2720*/  @!P5 STG.E.U8 desc[UR36][R4.64], R15 ;  /* 0x0000000f0400d986 */ /* 0x0003e2000c101124 */
[----:B------:R-:W-:Y:S08]  /*2730*/  @P2 BRA `(.L_x_42) ;  /* 0x00000000000c2947 */ /* 0x000ff00003800000 */
[----:B------:R-:W2:Y:S02]  /*2740*/  LDG.E.U8 R102, desc[UR36][R8.64+0x1] ;  /* 0x0000012408667981 */ /* 0x000ea4000c1e1100 */
[----:B--2---:R-:W-:-:S05]  /*2750*/  PRMT R0, R102, 0x8880, RZ ;  /* 0x0000888066007816 */ /* 0x004fca00000000ff */
[----:B------:R-:W-:-:S07]  /*2760*/  IMAD R3, R0, R91, RZ ;  /* 0x0000005b00037224 */ /* 0x000fce00078e02ff */
.L_x_42:
[----:B------:R-:W-:Y:S05]  /*2770*/  BSYNC B1 ;  /* 0x0000000000017941 */ /* 0x000fea0003800000 */
.L_x_41:
[----:B------:R-:W-:Y:S01]  /*2780*/  ISETP.LT.OR P5, PT, R19, 0x1, !P0 ;  /* 0x000000011300780c */ /* 0x000fe200047a1670 */
[----:B------:R-:W-:Y:S01]  /*2790*/  @!P2 IMAD R25, R25, R90, R3 ;  /* 0x0000005a1919a224 */ /* 0x000fe200078e0203 */
[----:B------:R-:W-:Y:S01]  /*27a0*/  BSSY B1, `(.L_x_43) ;  /* 0x000000a000017945 */ /* 0x000fe20003800000 */
[----:B------:R-:W-:Y:S02]  /*27b0*/  IADD3.X R11, R13, R107, R14, P3, P4 ;  /* 0x0000006b0d0b7210 */ /* 0x000fe40001fe840e */
[C---:B------:R-:W-:Y:S01]  /*27c0*/  ISETP.LT.OR P3, PT, R19.reuse, 0x2, !P0 ;  /* 0x000000021300780c */ /* 0x040fe20004761670 */
[----:B------:R2:W-:Y:S01]  /*27d0*/  @!P2 STG.E.U8 desc[UR36][R4.64+0x1], R25 ;  /* 0x000001190400a986 */ /* 0x0005e2000c101124 */
[C---:B------:R-:W-:Y:S02]  /*27e0*/  ISETP.LT.OR P4, PT, R19.reuse, 0x9, !P1 ;  /* 0x000000091300780c */ /* 0x040fe40004f81670 */
[----:B------:R-:W-:-:S04]  /*27f0*/  ISETP.LT.OR P2, PT, R19, 0xa, !P1 ;  /* 0x0000000a1300780c */ /* 0x000fc80004f41670 */
[----:B------:R-:W-:Y:S09]  /*2800*/  @P5 BRA `(.L_x_44) ;  /* 0x00000000000c5947 */ /* 0x000ff20003800000 */
[----:B------:R-:W3:Y:S02]  /*2810*/  LDG.E.U8 R102, desc[UR36][R10.64] ;  /* 0x000000240a667981 */ /* 0x000ee4000c1e1100 */
[----:B---3--:R-:W-:-:S05]  /*2820*/  PRMT R0, R102, 0x8880, RZ ;  /* 0x0000888066007816 */ /* 0x008fca00000000ff */
[----:B------:R-:W-:-:S07]  /*2830*/  IMAD R3, R0, R91, RZ ;  /* 0x0000005b00037224 */ /* 0x000fce00078e02ff */
.L_x_44:
[----:B------:R-:W-:Y:S05]  /*2840*/  BSYNC B1 ;  /* 0x0000000000017941 */ /* 0x000fea0003800000 */
.L_x_43:
[----:B------:R-:W-:Y:S01]  /*2850*/  @!P5 IMAD R13, R26, R90, R3 ;  /* 0x0000005a1a0dd224 */ /* 0x000fe200078e0203 */
[----:B------:R-:W-:Y:S04]  /*2860*/  BSSY B1, `(.L_x_45) ;  /* 0x0000006000017945 */ /* 0x000fe80003800000 */
[----:B------:R3:W-:Y:S01]  /*2870*/  @!P5 STG.E.U8 desc[UR36][R6.64], R13 ;  /* 0x0000000d0600d986 */ /* 0x0007e2000c101124 */
[----:B------:R-:W-:Y:S05]  /*2880*/  @P3 BRA `(.L_x_46) ;  /* 0x00000000000c3947 */ /* 0x000fea0003800000 */
[----:B------:R-:W4:Y:S02]  /*2890*/  LDG.E.U8 R102, desc[UR36][R10.64+0x1] ;  /* 0x000001240a667981 */ /* 0x000f24000c1e1100 */
[----:B----4-:R-:W-:-:S05]  /*28a0*/  PRMT R0, R102, 0x8880, RZ ;  /* 0x0000888066007816 */ /* 0x010fca00000000ff */
[----:B------:R-:W-:-:S07]  /*28b0*/  IMAD R3, R0, R91, RZ ;  /* 0x0000005b00037224 */ /* 0x000fce00078e02ff */
.L_x_46:
[----:B------:R-:W-:Y:S05]  /*28c0*/  BSYNC B1 ;  /* 0x0000000000017941 */ /* 0x000fea0003800000 */
.L_x_45:
[----:B------:R-:W-:Y:S01]  /*28d0*/  @!P3 IMAD R27, R27, R90, R3 ;  /* 0x0000005a1b1bb224 */ /* 0x000fe200078e0203 */
[----:B------:R-:W-:Y:S04]  /*28e0*/  BSSY B1, `(.L_x_47) ;  /* 0x0000006000017945 */ /* 0x000fe80003800000 */
[----:B------:R4:W-:Y:S01]  /*28f0*/  @!P3 STG.E.U8 desc[UR36][R6.64+0x1], R27 ;  /* 0x0000011b0600b986 */ /* 0x0009e2000c101124 */
[----:B------:R-:W-:Y:S05]  /*2900*/  @P4 BRA `(.L_x_48) ;  /* 0x00000000000c4947 */ /* 0x000fea0003800000 */
[----:B------:R-:W5:Y:S02]  /*2910*/  LDG.E.U8 R102, desc[UR36][R8.64+0x8] ;  /* 0x0000082408667981 */ /* 0x000f64000c1e1100 */
[----:B-----5:R-:W-:-:S05]  /*2920*/  PRMT R0, R102, 0x8880, RZ ;  /* 0x0000888066007816 */ /* 0x020fca00000000ff */
[----:B------:R-:W-:-:S07]  /*2930*/  IMAD R3, R0, R91, RZ ;  /* 0x0000005b00037224 */ /* 0x000fce00078e02ff */
.L_x_48:
[----:B------:R-:W-:Y:S05]  /*2940*/  BSYNC B1 ;  /* 0x0000000000017941 */ /* 0x000fea0003800000 */
.L_x_47:
[----:B---3--:R-:W-:Y:S01]  /*2950*/  @!P4 IMAD R13, R28, R90, R3 ;  /* 0x0000005a1c0dc224 */ /* 0x008fe200078e0203 */
[----:B------:R-:W-:Y:S04]  /*2960*/  BSSY B1, `(.L_x_49) ;  /* 0x0000006000017945 */ /* 0x000fe80003800000 */
[----:B------:R3:W-:Y:S01]  /*2970*/  @!P4 STG.E.U8 desc[UR36][R4.64+0x8], R13 ;  /* 0x0000080d0400c986 */ /* 0x0007e2000c101124 */
[----:B------:R-:W-:Y:S05]  /*2980*/  @P2 BRA `(.L_x_50) ;  /* 0x00000000000c2947 */ /* 0x000fea0003800000 */
[----:B------:R-:W5:Y:S02]  /*2990*/  LDG.E.U8 R102, desc[UR36][R8.64+0x9] ;  /* 0x0000092408667981 */ /* 0x000f64000c1e1100 */
[----:B-----5:R-:W-:-:S05]  /*29a0*/  PRMT R0, R102, 0x8880, RZ ;  /* 0x0000888066007816 */ /* 0x020fca00000000ff */
[----:B------:R-:W-:-:S07]  /*29b0*/  IMAD R3, R0, R91, RZ ;  /* 0x0000005b00037224 */ /* 0x000fce00078e02ff */
.L_x_50:
[----:B------:R-:W-:Y:S05]  /*29c0*/  BSYNC B1 ;  /* 0x0000000000017941 */ /* 0x000fea0003800000 */
.L_x_49:
[----:B------:R-:W-:Y:S01]  /*29d0*/  ISETP.LT.OR P4, PT, R19, 0x9, !P0 ;  /* 0x000000091300780c */ /* 0x000fe20004781670 */
[----:B------:R-:W-:Y:S01]  /*29e0*/  @!P2 IMAD R29, R29, R90, R3 ;  /* 0x0000005a1d1da224 */ /* 0x000fe200078e0203 */
[----:B------:R-:W-:Y:S01]  /*29f0*/  BSSY B1, `(.L_x_51) ;  /* 0x0000009000017945 */ /* 0x000fe20003800000 */
[C---:B------:R-:W-:Y:S02]  /*2a00*/  ISETP.LT.OR P3, PT, R19.reuse, 0xa, !P0 ;  /* 0x0000000a1300780c */ /* 0x040fe40004761670 */
[C---:B------:R-:W-:Y:S01]  /*2a10*/  ISETP.LT.OR P5, PT, R19.reuse, 0x11, !P1 ;  /* 0x000000111300780c */ /* 0x040fe20004fa1670 */
[----:B------:R0:W-:Y:S01]  /*2a20*/  @!P2 STG.E.U8 desc[UR36][R4.64+0x9], R29 ;  /* 0x0000091d0400a986 */ /* 0x0001e2000c101124 */
[----:B------:R-:W-:-:S06]  /*2a30*/  ISETP.LT.OR P2, PT, R19, 0x12, !P1 ;  /* 0x000000121300780c */ /* 0x000fcc0004f41670 */
[----:B------:R-:W-:Y:S07]  /*2a40*/  @P4 BRA `(.L_x_52) ;  /* 0x00000000000c4947 */ /* 0x000fee0003800000 */
[----:B------:R-:W5:Y:S02]  /*2a50*/  LDG.E.U8 R102, desc[UR36][R10.64+0x8] ;  /* 0x000008240a667981 */ /* 0x000f64000c1e1100 */
[----:B-----5:R-:W-:-:S05]  /*2a60*/  PRMT R0, R102, 0x8880, RZ ;  /* 0x0000888066007816 */ /* 0x020fca00000000ff */
[----:B------:R-:W-:-:S07]  /*2a70*/  IMAD R3, R0, R91, RZ ;  /* 0x0000005b00037224 */ /* 0x000fce00078e02ff */
.L_x_52:
[----:B------:R-:W-:Y:S05]  /*2a80*/  BSYNC B1 ;  /* 0x0000000000017941 */ /* 0x000fea0003800000 */
.L_x_51:
[----:B---3--:R-:W-:Y:S01]  /*2a90*/  @!P4 IMAD R13, R30, R90, R3 ;  /* 0x0000005a1e0dc224 */ /* 0x008fe200078e0203 */
[----:B------:R-:W-:Y:S04]  /*2aa0*/  BSSY B1, `(.L_x_53) ;  /* 0x0000006000017945 */ /* 0x000fe80003800000 */
[----:B------:R3:W-:Y:S01]  /*2ab0*/  @!P4 STG.E.U8 desc[UR36][R6.64+0x8], R13 ;  /* 0x0000080d0600c986 */ /* 0x0007e2000c101124 */
[----:B------:R-:W-:Y:S05]  /*2ac0*/  @P3 BRA `(.L_x_54) ;  /* 0x00000000000c3947 */ /* 0x000fea0003800000 */
[----:B------:R-:W5:Y:S02]  /*2ad0*/  LDG.E.U8 R102, desc[UR36][R10.64+0x9] ;  /* 0x000009240a667981 */ /* 0x000f64000c1e1100 */
[----:B-----5:R-:W-:-:S05]  /*2ae0*/  PRMT R0, R102, 0x8880, RZ ;  /* 0x0000888066007816 */ /* 0x020fca00000000ff */
[----:B------:R-:W-:-:S07]  /*2af0*/  IMAD R3, R0, R91, RZ ;  /* 0x0000005b00037224 */ /* 0x000fce00078e02ff */
.L_x_54:
[----:B------:R-:W-:Y:S05]  /*2b00*/  BSYNC B1 ;  /* 0x0000000000017941 */ /* 0x000fea0003800000 */
.L_x_53:
[----:B------:R-:W-:Y:S01]  /*2b10*/  @!P3 IMAD R31, R31, R90, R3 ;  /* 0x0000005a1f1fb224 */ /* 0x000fe200078e0203 */
[----:B------:R-:W-:Y:S04]  /*2b20*/  BSSY B1, `(.L_x_55) ;  /* 0x0000006000017945 */ /* 0x000fe80003800000 */
[----:B------:R0:W-:Y:S01]  /*2b30*/  @!P3 STG.E.U8 desc[UR36][R6.64+0x9], R31 ;  /* 0x0000091f0600b986 */ /* 0x0001e2000c101124 */
[----:B------:R-:W-:Y:S05]  /*2b40*/  @P5 BRA `(.L_x_56) ;  /* 0x00000000000c5947 */ /* 0x000fea0003800000 */
[----:B------:R-:W5:Y:S02]  /*2b50*/  LDG.E.U8 R102, desc[UR36][R8.64+0x10] ;  /* 0x0000102408667981 */ /* 0x000f64000c1e1100 */
[----:B-----5:R-:W-:-:S05]  /*2b60*/  PRMT R0, R102, 0x8880, RZ ;  /* 0x0000888066007816 */ /* 0x020fca00000000ff */
[----:B------:R-:W-:-:S07]  /*2b70*/  IMAD R3, R0, R91, RZ ;  /* 0x0000005b00037224 */ /* 0x000fce00078e02ff */
.L_x_56:
[----:B------:R-:W-:Y:S05]  /*2b80*/  BSYNC B1 ;  /* 0x0000000000017941 */ /* 0x000fea0003800000 */
.L_x_55:
[----:B---3--:R-:W-:Y:S01]  /*2b90*/  @!P5 IMAD R13, R32, R90, R3 ;  /* 0x0000005a200dd224 */ /* 0x008fe200078e0203 */
[----:B------:R-:W-:Y:S04]  /*2ba0*/  BSSY B1, `(.L_x_57) ;  /* 0x0000006000017945 */ /* 0x000fe80003800000 */
[----:B------:R3:W-:Y:S01]  /*2bb0*/  @!P5 STG.E.U8 desc[UR36][R4.64+0x10], R13 ;  /* 0x0000100d0400d986 */ /* 0x0007e2000c101124 */
[----:B------:R-:W-:Y:S05]  /*2bc0*/  @P2 BRA `(.L_x_58) ;  /* 0x00000000000c2947 */ /* 0x000fea0003800000 */
[----:B------:R-:W5:Y:S02]  /*2bd0*/  LDG.E.U8 R102, desc[UR36][R8.64+0x11] ;  /* 0x0000112408667981 */ /* 0x000f64000c1e1100 */
[----:B-----5:R-:W-:-:S05]  /*2be0*/  PRMT R0, R102, 0x8880, RZ ;  /* 0x0000888066007816 */ /* 0x020fca00000000ff */
[----:B------:R-:W-:-:S07]  /*2bf0*/  IMAD R3, R0, R91, RZ ;  /* 0x0000005b00037224 */ /* 0x000fce00078e02ff */
.L_x_58:
[----:B------:R-:W-:Y:S05]  /*2c00*/  BSYNC B1 ;  /* 0x0000000000017941 */ /* 0x000fea0003800000 */
.L_x_57:
        /* <DEDUP_REMOVED lines=11> */
.L_x_60:
[----:B------:R-:W-:Y:S05]  /*2cc0*/  BSYNC B1 ;  /* 0x0000000000017941 */ /* 0x000fea0003800000 */
.L_x_59:
[----:B---3--:R-:W-:Y:S01]  /*2cd0*/  @!P4 IMAD R13, R34, R90, R3 ;  /* 0x0000005a220dc224 */ /* 0x008fe200078e0203 */
[----:B------:R-:W-:Y:S04]  /*2ce0*/  BSSY B1, `(.L_x_61) ;  /* 0x0000006000017945 */ /* 0x000fe80003800000 */
[----:B------:R3:W-:Y:S01]  /*2cf0*/  @!P4 STG.E.U8 desc[UR36][R6.64+0x10], R13 ;  /* 0x0000100d0600c986 */ /* 0x0007e2000c101124 */
[----:B------:R-:W-:Y:S05]  /*2d00*/  @P3 BRA `(.L_x_62) ;  /* 0x00000000000c3947 */ /* 0x000fea0003800000 */
[----:B------:R-:W5:Y:S02]  /*2d10*/  LDG.E.U8 R102, desc[UR36][R10.64+0x11] ;  /* 0x000011240a667981 */ /* 0x000f64000c1e1100 */
[----:B-----5:R-:W-:-:S05]  /*2d20*/  PRMT R0, R102, 0x8880, RZ ;  /* 0x0000888066007816 */ /* 0x020fca00000000ff */
[----:B------:R-:W-:-:S07]  /*2d30*/  IMAD R3, R0, R91, RZ ;  /* 0x0000005b00037224 */ /* 0x000fce00078e02ff */
.L_x_62:
[----:B------:R-:W-:Y:S05]  /*2d40*/  BSYNC B1 ;  /* 0x0000000000017941 */ /* 0x000fea0003800000 */
.L_x_61:
[----:B------:R-:W-:Y:S01]  /*2d50*/  @!P3 IMAD R35, R35, R90, R3 ;  /* 0x0000005a2323b224 */ /* 0x000fe200078e0203 */
[----:B------:R-:W-:Y:S04]  /*2d60*/  BSSY B1, `(.L_x_63) ;  /* 0x0000006000017945 */ /* 0x000fe80003800000 */
[----:B------:R0:W-:Y:S01]  /*2d70*/  @!P3 STG.E.U8 desc[UR36][R6.64+0x11], R35 ;  /* 0x000011230600b986 */ /* 0x0001e2000c101124 */
[----:B------:R-:W-:Y:S05]  /*2d80*/  @P5 BRA `(.L_x_64) ;  /* 0x00000000000c5947 */ /* 0x000fea0003800000 */
[----:B------:R-:W5:Y:S02]  /*2d90*/  LDG.E.U8 R102, desc[UR36][R8.64+0x18] ;  /* 0x0000182408667981 */ /* 0x000f64000c1e1100 */
[----:B-----5:R-:W-:-:S05]  /*2da0*/  PRMT R0, R102, 0x8880, RZ ;  /* 0x0000888066007816 */ /* 0x020fca00000000ff */
[----:B------:R-:W-:-:S07]  /*2db0*/  IMAD R3, R0, R91, RZ ;  /* 0x0000005b00037224 */ /* 0x000fce00078e02ff */
.L_x_64:
[----:B------:R-:W-:Y:S05]  /*2dc0*/  BSYNC B1 ;  /* 0x0000000000017941 */ /* 0x000fea0003800000 */
.L_x_63:
[----:B---3--:R-:W-:Y:S01]  /*2dd0*/  @!P5 IMAD R13, R36, R90, R3 ;  /* 0x0000005a240dd224 */ /* 0x008fe200078e0203 */
[----:B------:R-:W-:Y:S04]  /*2de0*/  BSSY B1, `(.L_x_65) ;  /* 0x0000006000017945 */ /* 0x000fe80003800000 */
[----:B------:R3:W-:Y:S01]  /*2df0*/  @!P5 STG.E.U8 desc[UR36][R4.64+0x18], R13 ;  /* 0x0000180d0400d986 */ /* 0x0007e2000c101124 */
[----:B------:R-:W-:Y:S05]  /*2e00*/  @P2 BRA `(.L_x_66) ;  /* 0x00000000000c2947 */ /* 0x000fea0003800000 */
[----:B------:R-:W5:Y:S02]  /*2e10*/  LDG.E.U8 R102, desc[UR36][R8.64+0x19] ;  /* 0x0000192408667981 */ /* 0x000f64000c1e1100 */
[----:B-----5:R-:W-:-:S05]  /*2e20*/  PRMT R0, R102, 0x8880, RZ ;  /* 0x0000888066007816 */ /* 0x020fca00000000ff */
[----:B------:R-:W-:-:S07]  /*2e30*/  IMAD R3, R0, R91, RZ ;  /* 0x0000005b00037224 */ /* 0x000fce00078e02ff */
.L_x_66:
[----:B------:R-:W-:Y:S05]  /*2e40*/  BSYNC B1 ;  /* 0x0000000000017941 */ /* 0x000fea0003800000 */
.L_x_65:
        /* <DEDUP_REMOVED lines=11> */
.L_x_68:
[----:B------:R-:W-:Y:S05]  /*2f00*/  BSYNC B1 ;  /* 0x0000000000017941 */ /* 0x000fea0003800000 */
.L_x_67:
[----:B---3--:R-:W-:Y:S01]  /*2f10*/  @!P4 IMAD R13, R38, R90, R3 ;  /* 0x0000005a260dc224 */ /* 0x008fe200078e0203 */
[----:B------:R-:W-:Y:S04]  /*2f20*/  BSSY B1, `(.L_x_69) ;  /* 0x0000006000017945 */ /* 0x000fe80003800000 */
[----:B------:R3:W-:Y:S01]  /*2f30*/  @!P4 STG.E.U8 desc[UR36][R6.64+0x18], R13 ;  /* 0x0000180d0600c986 */ /* 0x0007e2000c101124 */
[----:B------:R-:W-:Y:S05]  /*2f40*/  @P3 BRA `(.L_x_70) ;  /* 0x00000000000c3947 */ /* 0x000fea0003800000 */
[----:B------:R-:W5:Y:S02]  /*2f50*/  LDG.E.U8 R102, desc[UR36][R10.64+0x19] ;  /* 0x000019240a667981 */ /* 0x000f64000c1e1100 */
[----:B-----5:R-:W-:-:S05]  /*2f60*/  PRMT R0, R102, 0x8880, RZ ;  /* 0x0000888066007816 */ /* 0x020fca00000000ff */
[----:B------:R-:W-:-:S07]  /*2f70*/  IMAD R3, R0, R91, RZ ;  /* 0x0000005b00037224 */ /* 0x000fce00078e02ff */
.L_x_70:
[----:B------:R-:W-:Y:S05]  /*2f80*/  BSYNC B1 ;  /* 0x0000000000017941 */ /* 0x000fea0003800000 */
.L_x_69:
[----:B------:R-:W-:Y:S01]  /*2f90*/  @!P3 IMAD R39, R39, R90, R3 ;  /* 0x0000005a2727b224 */ /* 0x000fe200078e0203 */
[----:B------:R-:W-:Y:S04]  /*2fa0*/  BSSY B1, `(.L_x_71) ;  /* 0x0000006000017945 */ /* 0x000fe80003800000 */
[----:B------:R0:W-:Y:S01]  /*2fb0*/  @!P3 STG.E.U8 desc[UR36][R6.64+0x19], R39 ;  /* 0x000019270600b986 */ /* 0x0001e2000c101124 */
[----:B------:R-:W-:Y:S05]  /*2fc0*/  @P5 BRA `(.L_x_72) ;  /* 0x00000000000c5947 */ /* 0x000fea0003800000 */
[----:B------:R-:W5:Y:S02]  /*2fd0*/  LDG.E.U8 R102, desc[UR36][R8.64+0x20] ;  /* 0x0000202408667981 */ /* 0x000f64000c1e1100 */
[----:B-----5:R-:W-:-:S05]  /*2fe0*/  PRMT R0, R102, 0x8880, RZ ;  /* 0x0000888066007816 */ /* 0x020fca00000000ff */
[----:B------:R-:W-:-:S07]  /*2ff0*/  IMAD R3, R0, R91, RZ ;  /* 0x0000005b00037224 */ /* 0x000fce00078e02ff */
.L_x_72:
[----:B------:R-:W-:Y:S05]  /*3000*/  BSYNC B1 ;  /* 0x0000000000017941 */ /* 0x000fea0003800000 */
.L_x_71:
[----:B---3--:R-:W-:Y:S01]  /*3010*/  @!P5 IMAD R13, R40, R90, R3 ;  /* 0x0000005a280dd224 */ /* 0x008fe200078e0203 */
[----:B------:R-:W-:Y:S04]  /*3020*/  BSSY B1, `(.L_x_73) ;  /* 0x0000006000017945 */ /* 0x000fe80003800000 */
[----:B------:R3:W-:Y:S01]  /*3030*/  @!P5 STG.E.U8 desc[UR36][R4.64+0x20], R13 ;  /* 0x0000200d0400d986 */ /* 0x0007e2000c101124 */
[----:B------:R-:W-:Y:S05]  /*3040*/  @P2 BRA `(.L_x_74) ;  /* 0x00000000000c2947 */ /* 0x000fea0003800000 */
[----:B------:R-:W5:Y:S02]  /*3050*/  LDG.E.U8 R102, desc[UR36][R8.64+0x21] ;  /* 0x0000212408667981 */ /* 0x000f64000c1e1100 */
[----:B-----5:R-:W-:-:S05]  /*3060*/  PRMT R0, R102, 0x8880, RZ ;  /* 0x0000888066007816 */ /* 0x020fca00000000ff */
[----:B------:R-:W-:-:S07]  /*3070*/  IMAD R3, R0, R91, RZ ;  /* 0x0000005b00037224 */ /* 0x000fce00078e02ff */
.L_x_74:
[----:B------:R-:W-:Y:S05]  /*3080*/  BSYNC B1 ;  /* 0x0000000000017941 */ /* 0x000fea0003800000 */
.L_x_73:
        /* <DEDUP_REMOVED lines=11> */
.L_x_76:
[----:B------:R-:W-:Y:S05]  /*3140*/  BSYNC B1 ;  /* 0x0000000000017941 */ /* 0x000fea0003800000 */
.L_x_75:
[----:B---3--:R-:W-:Y:S01]  /*3150*/  @!P4 IMAD R13, R42, R90, R3 ;  /* 0x0000005a2a0dc224 */ /* 0x008fe200078e0203 */
[----:B------:R-:W-:Y:S04]  /*3160*/  BSSY B1, `(.L_x_77) ;  /* 0x0000006000017945 */ /* 0x000fe80003800000 */
[----:B------:R3:W-:Y:S01]  /*3170*/  @!P4 STG.E.U8 desc[UR36][R6.64+0x20], R13 ;  /* 0x0000200d0600c986 */ /* 0x0007e2000c101124 */
[----:B------:R-:W-:Y:S05]  /*3180*/  @P3 BRA `(.L_x_78) ;  /* 0x00000000000c3947 */ /* 0x000fea0003800000 */
[----:B------:R-:W5:Y:S02]  /*3190*/  LDG.E.U8 R102, desc[UR36][R10.64+0x21] ;  /* 0x000021240a667981 */ /* 0x000f64000c1e1100 */
[----:B-----5:R-:W-:-:S05]  /*31a0*/  PRMT R0, R102, 0x8880, RZ ;  /* 0x0000888066007816 */ /* 0x020fca00000000ff */
[----:B------:R-:W-:-:S07]  /*31b0*/  IMAD R3, R0, R91, RZ ;  /* 0x0000005b00037224 */ /* 0x000fce00078e02ff */
.L_x_78:
[----:B------:R-:W-:Y:S05]  /*31c0*/  BSYNC B1 ;  /* 0x0000000000017941 */ /* 0x000fea0003800000 */
.L_x_77:
[----:B------:R-:W-:Y:S01]  /*31d0*/  @!P3 IMAD R43, R43, R90, R3 ;  /* 0x0000005a2b2bb224 */ /* 0x000fe200078e0203 */
[----:B------:R-:W-:Y:S04]  /*31e0*/  BSSY B1, `(.L_x_79) ;  /* 0x0000006000017945 */ /* 0x000fe80003800000 */
[----:B------:R0:W-:Y:S01]  /*31f0*/  @!P3 STG.E.U8 desc[UR36][R6.64+0x21], R43 ;  /* 0x0000212b0600b986 */ /* 0x0001e2000c101124 */
[----:B------:R-:W-:Y:S05]  /*3200*/  @P5 BRA `(.L_x_80) ;  /* 0x00000000000c5947 */ /* 0x000fea0003800000 */
[----:B------:R-:W5:Y:S02]  /*3210*/  LDG.E.U8 R102, desc[UR36][R8.64+0x28] ;  /* 0x0000282408667981 */ /* 0x000f64000c1e1100 */
[----:B-----5:R-:W-:-:S05]  /*3220*/  PRMT R0, R102, 0x8880, RZ ;  /* 0x0000888066007816 */ /* 0x020fca00000000ff */
[----:B------:R-:W-:-:S07]  /*3230*/  IMAD R3, R0, R91, RZ ;  /* 0x0000005b00037224 */ /* 0x000fce00078e02ff */
.L_x_80:
[----:B------:R-:W-:Y:S05]  /*3240*/  BSYNC B1 ;  /* 0x0000000000017941 */ /* 0x000fea0003800000 */
.L_x_79:
[----:B---3--:R-:W-:Y:S01]  /*3250*/  @!P5 IMAD R13, R44, R90, R3 ;  /* 0x0000005a2c0dd224 */ /* 0x008fe200078e0203 */
[----:B------:R-:W-:Y:S04]  /*3260*/  BSSY B1, `(.L_x_81) ;  /* 0x0000006000017945 */ /* 0x000fe80003800000 */
[----:B------:R3:W-:Y:S01]  /*3270*/  @!P5 STG.E.U8 desc[UR36][R4.64+0x28], R13 ;  /* 0x0000280d0400d986 */ /* 0x0007e2000c101124 */
[----:B------:R-:W-:Y:S05]  /*3280*/  @P2 BRA `(.L_x_82) ;  /* 0x00000000000c2947 */ /* 0x000fea0003800000 */
[----:B------:R-:W5:Y:S02]  /*3290*/  LDG.E.U8 R102, desc[UR36][R8.64+0x29] ;  /* 0x0000292408667981 */ /* 0x000f64000c1e1100 */
[----:B-----5:R-:W-:-:S05]  /*32a0*/  PRMT R0, R102, 0x8880, RZ ;  /* 0x0000888066007816 */ /* 0x020fca00000000ff */
[----:B------:R-:W-:-:S07]  /*32b0*/  IMAD R3, R0, R91, RZ ;  /* 0x0000005b00037224 */ /* 0x000fce00078e02ff */
.L_x_82:
[----:B------:R-:W-:Y:S05]  /*32c0*/  BSYNC B1 ;  /* 0x0000000000017941 */ /* 0x000fea0003800000 */
.L_x_81:
        /* <DEDUP_REMOVED lines=11> */
.L_x_84:
[----:B------:R-:W-:Y:S05]  /*3380*/  BSYNC B1 ;  /* 0x0000000000017941 */ /* 0x000fea0003800000 */
.L_x_83:
[----:B---3--:R-:W-:Y:S01]  /*3390*/  @!P4 IMAD R13, R46, R90, R3 ;  /* 0x0000005a2e0dc224 */ /* 0x008fe200078e0203 */
[----:B------:R-:W-:Y:S04]  /*33a0*/  BSSY B1, `(.L_x_85) ;  /* 0x0000006000017945 */ /* 0x000fe80003800000 */
[----:B------:R3:W-:Y:S01]  /*33b0*/  @!P4 STG.E.U8 desc[UR36][R6.64+0x28], R13 ;  /* 0x0000280d0600c986 */ /* 0x0007e2000c101124 */
[----:B------:R-:W-:Y:S05]  /*33c0*/  @P3 BRA `(.L_x_86) ;  /* 0x00000000000c3947 */ /* 0x000fea0003800000 */
[----:B------:R-:W5:Y:S02]  /*33d0*/  LDG.E.U8 R102, desc[UR36][R10.64+0x29] ;  /* 0x000029240a667981 */ /* 0x000f64000c1e1100 */
[----:B-----5:R-:W-:-:S05]  /*33e0*/  PRMT R0, R102, 0x8880, RZ ;  /* 0x0000888066007816 */ /* 0x020fca00000000ff */
[----:B------:R-:W-:-:S07]  /*33f0*/  IMAD R3, R0, R91, RZ ;  /* 0x0000005b00037224 */ /* 0x000fce00078e02ff */
.L_x_86:
[----:B------:R-:W-:Y:S05]  /*3400*/  BSYNC B1 ;  /* 0x0000000000017941 */ /* 0x000fea0003800000 */
.L_x_85:
[----:B------:R-:W-:Y:S01]  /*3410*/  @!P3 IMAD R47, R47, R90, R3 ;  /* 0x0000005a2f2fb224 */ /* 0x000fe200078e0203 */
[----:B------:R-:W-:Y:S04]  /*3420*/  BSSY B1, `(.L_x_87) ;  /* 0x0000006000017945 */ /* 0x000fe80003800000 */
[----:B------:R0:W-:Y:S01]  /*3430*/  @!P3 STG.E.U8 desc[UR36][R6.64+0x29], R47 ;  /* 0x0000292f0600b986 */ /* 0x0001e2000c101124 */
[----:B------:R-:W-:Y:S05]  /*3440*/  @P5 BRA `(.L_x_88) ;  /* 0x00000000000c5947 */ /* 0x000fea0003800000 */
[----:B------:R-:W5:Y:S02]  /*3450*/  LDG.E.U8 R102, desc[UR36][R8.64+0x30] ;  /* 0x0000302408667981 */ /* 0x000f64000c1e1100 */
[----:B-----5:R-:W-:-:S05]  /*3460*/  PRMT R0, R102, 0x8880, RZ ;  /* 0x0000888066007816 */ /* 0x020fca00000000ff */
[----:B------:R-:W-:-:S07]  /*3470*/  IMAD R3, R0, R91, RZ ;  /* 0x0000005b00037224 */ /* 0x000fce00078e02ff */
.L_x_88:
[----:B------:R-:W-:Y:S05]  /*3480*/  BSYNC B1 ;  /* 0x0000000000017941 */ /* 0x000fea0003800000 */
.L_x_87:
[----:B---3--:R-:W-:Y:S01]  /*3490*/  @!P5 IMAD R13, R48, R90, R3 ;  /* 0x0000005a300dd224 */ /* 0x008fe200078e0203 */
[----:B------:R-:W-:Y:S04]  /*34a0*/  BSSY B1, `(.L_x_89) ;  /* 0x0000006000017945 */ /* 0x000fe80003800000 */
[----:B------:R3:W-:Y:S01]  /*34b0*/  @!P5 STG.E.U8 desc[UR36][R4.64+0x30], R13 ;  /* 0x0000300d0400d986 */ /* 0x0007e2000c101124 */
[----:B------:R-:W-:Y:S05]  /*34c0*/  @P2 BRA `(.L_x_90) ;  /* 0x00000000000c2947 */ /* 0x000fea0003800000 */
[----:B------:R-:W5:Y:S02]  /*34d0*/  LDG.E.U8 R102, desc[UR36][R8.64+0x31] ;  /* 0x0000312408667981 */ /* 0x000f64000c1e1100 */
[----:B-----5:R-:W-:-:S05]  /*34e0*/  PRMT R0, R102, 0x8880, RZ ;  /* 0x0000888066007816 */ /* 0x020fca00000000ff */
[----:B------:R-:W-:-:S07]  /*34f0*/  IMAD R3, R0, R91, RZ ;  /* 0x0000005b00037224 */ /* 0x000fce00078e02ff */
.L_x_90:
[----:B------:R-:W-:Y:S05]  /*3500*/  BSYNC B1 ;  /* 0x0000000000017941 */ /* 0x000fea0003800000 */
.L_x_89:
        /* <DEDUP_REMOVED lines=11> */
.L_x_92:
[----:B------:R-:W-:Y:S05]  /*35c0*/  BSYNC B1 ;  /* 0x0000000000017941 */ /* 0x000fea0003800000 */
.L_x_91:
[----:B---3--:R-:W-:Y:S01]  /*35d0*/  @!P4 IMAD R13, R50, R90, R3 ;  /* 0x0000005a320dc224 */ /* 0x008fe200078e0203 */
[----:B------:R-:W-:Y:S04]  /*35e0*/  BSSY B1, `(.L_x_93) ;  /* 0x0000006000017945 */ /* 0x000fe80003800000 */
[----:B------:R3:W-:Y:S01]  /*35f0*/  @!P4 STG.E.U8 desc[UR36][R6.64+0x30], R13 ;  /* 0x0000300d0600c986 */ /* 0x0007e2000c101124 */
[----:B------:R-:W-:Y:S05]  /*3600*/  @P3 BRA `(.L_x_94) ;  /* 0x00000000000c3947 */ /* 0x000fea0003800000 */
[----:B------:R-:W5:Y:S02]  /*3610*/  LDG.E.U8 R102, desc[UR36][R10.64+0x31] ;  /* 0x000031240a667981 */ /* 0x000f64000c1e1100 */
[----:B-----5:R-:W-:-:S05]  /*3620*/  PRMT R0, R102, 0x8880, RZ ;  /* 0x0000888066007816 */ /* 0x020fca00000000ff */
[----:B------:R-:W-:-:S07]  /*3630*/  IMAD R3, R0, R91, RZ ;  /* 0x0000005b00037224 */ /* 0x000fce00078e02ff */
.L_x_94:
[----:B------:R-:W-:Y:S05]  /*3640*/  BSYNC B1 ;  /* 0x0000000000017941 */ /* 0x000fea0003800000 */
.L_x_93:
[----:B------:R-:W-:Y:S01]  /*3650*/  @!P3 IMAD R51, R51, R90, R3 ;  /* 0x0000005a3333b224 */ /* 0x000fe200078e0203 */
[----:B------:R-:W-:Y:S04]  /*3660*/  BSSY B1, `(.L_x_95) ;  /* 0x0000006000017945 */ /* 0x000fe80003800000 */
[----:B------:R0:W-:Y:S01]  /*3670*/  @!P3 STG.E.U8 desc[UR36][R6.64+0x31], R51 ;  /* 0x000031330600b986 */ /* 0x0001e2000c101124 */
[----:B------:R-:W-:Y:S05]  /*3680*/  @P5 BRA `(.L_x_96) ;  /* 0x00000000000c5947 */ /* 0x000fea0003800000 */
[----:B------:R-:W5:Y:S02]  /*3690*/  LDG.E.U8 R102, desc[UR36][R8.64+0x38] ;  /* 0x0000382408667981 */ /* 0x000f64000c1e1100 */
[----:B-----5:R-:W-:-:S05]  /*36a0*/  PRMT R0, R102, 0x8880, RZ ;  /* 0x0000888066007816 */ /* 0x020fca00000000ff */
[----:B------:R-:W-:-:S07]  /*36b0*/  IMAD R3, R0, R91, RZ ;  /* 0x0000005b00037224 */ /* 0x000fce00078e02ff */
.L_x_96:
[----:B------:R-:W-:Y:S05]  /*36c0*/  BSYNC B1 ;  /* 0x0000000000017941 */ /* 0x000fea0003800000 */
.L_x_95:
[----:B---3--:R-:W-:Y:S01]  /*36d0*/  @!P5 IMAD R13, R52, R90, R3 ;  /* 0x0000005a340dd224 */ /* 0x008fe200078e0203 */
[----:B------:R-:W-:Y:S04]  /*36e0*/  BSSY B1, `(.L_x_97) ;  /* 0x0000006000017945 */ /* 0x000fe80003800000 */
[----:B------:R3:W-:Y:S01]  /*36f0*/  @!P5 STG.E.U8 desc[UR36][R4.64+0x38], R13 ;  /* 0x0000380d0400d986 */ /* 0x0007e2000c101124 */
[----:B------:R-:W-:Y:S05]  /*3700*/  @P2 BRA `(.L_x_98) ;  /* 0x00000000000c2947 */ /* 0x000fea0003800000 */
[----:B------:R-:W5:Y:S02]  /*3710*/  LDG.E.U8 R102, desc[UR36][R8.64+0x39] ;  /* 0x0000392408667981 */ /* 0x000f64000c1e1100 */
[----:B-----5:R-:W-:-:S05]  /*3720*/  PRMT R0, R102, 0x8880, RZ ;  /* 0x0000888066007816 */ /* 0x020fca00000000ff */
[----:B------:R-:W-:-:S07]  /*3730*/  IMAD R3, R0, R91, RZ ;  /* 0x0000005b00037224 */ /* 0x000fce00078e02ff */
.L_x_98:
[----:B------:R-:W-:Y:S05]  /*3740*/  BSYNC B1 ;  /* 0x0000000000017941 */ /* 0x000fea0003800000 */
.L_x_97:
        /* <DEDUP_REMOVED lines=11> */
.L_x_100:
[----:B------:R-:W-:Y:S05]  /*3800*/  BSYNC B1 ;  /* 0x0000000000017941 */ /* 0x000fea0003800000 */
.L_x_99:
[----:B---3--:R-:W-:Y:S01]  /*3810*/  @!P4 IMAD R13, R54, R90, R3 ;  /* 0x0000005a360dc224 */ /* 0x008fe200078e0203 */
[----:B------:R-:W-:Y:S04]  /*3820*/  BSSY B1, `(.L_x_101) ;  /* 0x0000006000017945 */ /* 0x000fe80003800000 */
[----:B------:R3:W-:Y:S01]  /*3830*/  @!P4 STG.E.U8 desc[UR36][R6.64+0x38], R13 ;  /* 0x0000380d0600c986 */ /* 0x0007e2000c101124 */
[----:B------:R-:W-:Y:S05]  /*3840*/  @P3 BRA `(.L_x_102) ;  /* 0x00000000000c3947 */ /* 0x000fea0003800000 */
[----:B------:R-:W5:Y:S02]  /*3850*/  LDG.E.U8 R102, desc[UR36][R10.64+0x39] ;  /* 0x000039240a667981 */ /* 0x000f64000c1e1100 */
[----:B-----5:R-:W-:-:S05]  /*3860*/  PRMT R0, R102, 0x8880, RZ ;  /* 0x0000888066007816 */ /* 0x020fca00000000ff */
[----:B------:R-:W-:-:S07]  /*3870*/  IMAD R3, R0, R91, RZ ;  /* 0x0000005b00037224 */ /* 0x000fce00078e02ff */
.L_x_102:
[----:B------:R-:W-:Y:S05]  /*3880*/  BSYNC B1 ;  /* 0x0000000000017941 */ /* 0x000fea0003800000 */
.L_x_101:
[----:B------:R-:W-:Y:S01]  /*3890*/  @!P3 IMAD R55, R55, R90, R3 ;  /* 0x0000005a3737b224 */ /* 0x000fe200078e0203 */
[----:B------:R-:W-:Y:S04]  /*38a0*/  BSSY B1, `(.L_x_103) ;  /* 0x0000006000017945 */ /* 0x000fe80003800000 */
[----:B------:R0:W-:Y:S01]  /*38b0*/  @!P3 STG.E.U8 desc[UR36][R6.64+0x39], R55 ;  /* 0x000039370600b986 */ /* 0x0001e2000c101124 */
[----:B------:R-:W-:Y:S05]  /*38c0*/  @P5 BRA `(.L_x_104) ;  /* 0x00000000000c5947 */ /* 0x000fea0003800000 */
[----:B------:R-:W5:Y:S02]  /*38d0*/  LDG.E.U8 R102, desc[UR36][R8.64+0x40] ;  /* 0x0000402408667981 */ /* 0x000f64000c1e1100 */
[----:B-----5:R-:W-:-:S05]  /*38e0*/  PRMT R0, R102, 0x8880, RZ ;  /* 0x0000888066007816 */ /* 0x020fca00000000ff */
[----:B------:R-:W-:-:S07]  /*38f0*/  IMAD R3, R0, R91, RZ ;  /* 0x0000005b00037224 */ /* 0x000fce00078e02ff */
.L_x_104:
[----:B------:R-:W-:Y:S05]  /*3900*/  BSYNC B1 ;  /* 0x0000000000017941 */ /* 0x000fea0003800000 */
.L_x_103:
[----:B---3--:R-:W-:Y:S01]  /*3910*/  @!P5 IMAD R13, R56, R90, R3 ;  /* 0x0000005a380dd224 */ /* 0x008fe200078e0203 */
[----:B------:R-:W-:Y:S04]  /*3920*/  BSSY B1, `(.L_x_105) ;  /* 0x0000006000017945 */ /* 0x000fe80003800000 */
[----:B------:R3:W-:Y:S01]  /*3930*/  @!P5 STG.E.U8 desc[UR36][R4.64+0x40], R13 ;  /* 0x0000400d0400d986 */ /* 0x0007e2000c101124 */
[----:B------:R-:W-:Y:S05]  /*3940*/  @P2 BRA `(.L_x_106) ;  /* 0x00000000000c2947 */ /* 0x000fea0003800000 */
[----:B------:R-:W5:Y:S02]  /*3950*/  LDG.E.U8 R102, desc[UR36][R8.64+0x41] ;  /* 0x0000412408667981 */ /* 0x000f64000c1e1100 */
[----:B-----5:R-:W-:-:S05]  /*3960*/  PRMT R0, R102, 0x8880, RZ ;  /* 0x0000888066007816 */ /* 0x020fca00000000ff */
[----:B------:R-:W-:-:S07]  /*3970*/  IMAD R3, R0, R91, RZ ;  /* 0x0000005b00037224 */ /* 0x000fce00078e02ff */
.L_x_106:
[----:B------:R-:W-:Y:S05]  /*3980*/  BSYNC B1 ;  /* 0x0000000000017941 */ /* 0x000fea0003800000 */
.L_x_105:
        /* <DEDUP_REMOVED lines=11> */
.L_x_108:
[----:B------:R-:W-:Y:S05]  /*3a40*/  BSYNC B1 ;  /* 0x0000000000017941 */ /* 0x000fea0003800000 */
.L_x_107:
[----:B---3--:R-:W-:Y:S01]  /*3a50*/  @!P4 IMAD R13, R58, R90, R3 ;  /* 0x0000005a3a0dc224 */ /* 0x008fe200078e0203 */
[----:B------:R-:W-:Y:S04]  /*3a60*/  BSSY B1, `(.L_x_109) ;  /* 0x0000006000017945 */ /* 0x000fe80003800000 */
[----:B------:R3:W-:Y:S01]  /*3a70*/  @!P4 STG.E.U8 desc[UR36][R6.64+0x40], R13 ;  /* 0x0000400d0600c986 */ /* 0x0007e2000c101124 */
[----:B------:R-:W-:Y:S05]  /*3a80*/  @P3 BRA `(.L_x_110) ;  /* 0x00000000000c3947 */ /* 0x000fea0003800000 */
[----:B------:R-:W5:Y:S02]  /*3a90*/  LDG.E.U8 R102, desc[UR36][R10.64+0x41] ;  /* 0x000041240a667981 */ /* 0x000f64000c1e1100 */
[----:B-----5:R-:W-:-:S05]  /*3aa0*/  PRMT R0, R102, 0x8880, RZ ;  /* 0x0000888066007816 */ /* 0x020fca00000000ff */
[----:B------:R-:W-:-:S07]  /*3ab0*/  IMAD R3, R0, R91, RZ ;  /* 0x0000005b00037224 */ /* 0x000fce00078e02ff */
.L_x_110:
[----:B------:R-:W-:Y:S05]  /*3ac0*/  BSYNC B1 ;  /* 0x0000000000017941 */ /* 0x000fea0003800000 */
.L_x_109:
[----:B------:R-:W-:Y:S01]  /*3ad0*/  @!P3 IMAD R59, R59, R90, R3 ;  /* 0x0000005a3b3bb224 */ /* 0x000fe200078e0203 */
[----:B------:R-:W-:Y:S04]  /*3ae0*/  BSSY B1, `(.L_x_111) ;  /* 0x0000006000017945 */ /* 0x000fe80003800000 */
[----:B------:R0:W-:Y:S01]  /*3af0*/  @!P3 STG.E.U8 desc[UR36][R6.64+0x41], R59 ;  /* 0x0000413b0600b986 */ /* 0x0001e2000c101124 */
[----:B------:R-:W-:Y:S05]  /*3b00*/  @P5 BRA `(.L_x_112) ;  /* 0x00000000000c5947 */ /* 0x000fea0003800000 */
[----:B------:R-:W5:Y:S02]  /*3b10*/  LDG.E.U8 R102, desc[UR36][R8.64+0x48] ;  /* 0x0000482408667981 */ /* 0x000f64000c1e1100 */
[----:B-----5:R-:W-:-:S05]  /*3b20*/  PRMT R0, R102, 0x8880, RZ ;  /* 0x0000888066007816 */ /* 0x020fca00000000ff */
[----:B------:R-:W-:-:S07]  /*3b30*/  IMAD R3, R0, R91, RZ ;  /* 0x0000005b00037224 */ /* 0x000fce00078e02ff */
.L_x_112:
[----:B------:R-:W-:Y:S05]  /*3b40*/  BSYNC B1 ;  /* 0x0000000000017941 */ /* 0x000fea0003800000 */
.L_x_111:
[----:B---3--:R-:W-:Y:S01]  /*3b50*/  @!P5 IMAD R13, R60, R90, R3 ;  /* 0x0000005a3c0dd224 */ /* 0x008fe200078e0203 */
[----:B------:R-:W-:Y:S04]  /*3b60*/  BSSY B1, `(.L_x_113) ;  /* 0x0000006000017945 */ /* 0x000fe80003800000 */
[----:B------:R3:W-:Y:S01]  /*3b70*/  @!P5 STG.E.U8 desc[UR36][R4.64+0x48], R13 ;  /* 0x0000480d0400d986 */ /* 0x0007e2000c101124 */
[----:B------:R-:W-:Y:S05]  /*3b80*/  @P2 BRA `(.L_x_114) ;  /* 0x00000000000c2947 */ /* 0x000fea0003800000 */
[----:B------:R-:W5:Y:S02]  /*3b90*/  LDG.E.U8 R102, desc[UR36][R8.64+0x49] ;  /* 0x0000492408667981 */ /* 0x000f64000c1e1100 */
[----:B-----5:R-:W-:-:S05]  /*3ba0*/  PRMT R0, R102, 0x8880, RZ ;  /* 0x0000888066007816 */ /* 0x020fca00000000ff */
[----:B------:R-:W-:-:S07]  /*3bb0*/  IMAD R3, R0, R91, RZ ;  /* 0x0000005b00037224 */ /* 0x000fce00078e02ff */
.L_x_114:
[----:B------:R-:W-:Y:S05]  /*3bc0*/  BSYNC B1 ;  /* 0x0000000000017941 */ /* 0x000fea0003800000 */
.L_x_113:
        /* <DEDUP_REMOVED lines=11> */
.L_x_116:
[----:B------:R-:W-:Y:S05]  /*3c80*/  BSYNC B1 ;  /* 0x0000000000017941 */ /* 0x000fea0003800000 */
.L_x_115:
[----:B---3--:R-:W-:Y:S01]  /*3c90*/  @!P4 IMAD R13, R62, R90, R3 ;  /* 0x0000005a3e0dc224 */ /* 0x008fe200078e0203 */
[----:B------:R-:W-:Y:S04]  /*3ca0*/  BSSY B1, `(.L_x_117) ;  /* 0x0000006000017945 */ /* 0x000fe80003800000 */
[----:B------:R3:W-:Y:S01]  /*3cb0*/  @!P4 STG.E.U8 desc[UR36][R6.64+0x48], R13 ;  /* 0x0000480d0600c986 */ /* 0x0007e2000c101124 */
[----:B------:R-:W-:Y:S05]  /*3cc0*/  @P3 BRA `(.L_x_118) ;  /* 0x00000000000c3947 */ /* 0x000fea0003800000 */
[----:B------:R-:W5:Y:S02]  /*3cd0*/  LDG.E.U8 R102, desc[UR36][R10.64+0x49] ;  /* 0x000049240a667981 */ /* 0x000f64000c1e1100 */
[----:B-----5:R-:W-:-:S05]  /*3ce0*/  PRMT R0, R102, 0x8880, RZ ;  /* 0x0000888066007816 */ /* 0x020fca00000000ff */
[----:B------:R-:W-:-:S07]  /*3cf0*/  IMAD R3, R0, R91, RZ ;  /* 0x0000005b00037224 */ /* 0x000fce00078e02ff */
.L_x_118:
[----:B------:R-:W-:Y:S05]  /*3d00*/  BSYNC B1 ;  /* 0x0000000000017941 */ /* 0x000fea0003800000 */
.L_x_117:
[----:B------:R-:W-:Y:S01]  /*3d10*/  @!P3 IMAD R63, R63, R90, R3 ;  /* 0x0000005a3f3fb224 */ /* 0x000fe200078e0203 */
[----:B------:R-:W-:Y:S04]  /*3d20*/  BSSY B1, `(.L_x_119) ;  /* 0x0000006000017945 */ /* 0x000fe80003800000 */
[----:B------:R0:W-:Y:S01]  /*3d30*/  @!P3 STG.E.U8 desc[UR36][R6.64+0x49], R63 ;  /* 0x0000493f0600b986 */ /* 0x0001e2000c101124 */
[----:B------:R-:W-:Y:S05]  /*3d40*/  @P5 BRA `(.L_x_120) ;  /* 0x00000000000c5947 */ /* 0x000fea0003800000 */
[----:B------:R-:W5:Y:S02]  /*3d50*/  LDG.E.U8 R102, desc[UR36][R8.64+0x50] ;  /* 0x0000502408667981 */ /* 0x000f64000c1e1100 */
[----:B-----5:R-:W-:-:S05]  /*3d60*/  PRMT R0, R102, 0x8880, RZ ;  /* 0x0000888066007816 */ /* 0x020fca00000000ff */
[----:B------:R-:W-:-:S07]  /*3d70*/  IMAD R3, R0, R91, RZ ;  /* 0x0000005b00037224 */ /* 0x000fce00078e02ff */
.L_x_120:
[----:B------:R-:W-:Y:S05]  /*3d80*/  BSYNC B1 ;  /* 0x0000000000017941 */ /* 0x000fea0003800000 */
.L_x_119:
[----:B---3--:R-:W-:Y:S01]  /*3d90*/  @!P5 IMAD R13, R64, R90, R3 ;  /* 0x0000005a400dd224 */ /* 0x008fe200078e0203 */
[----:B------:R-:W-:Y:S04]  /*3da0*/  BSSY B1, `(.L_x_121) ;  /* 0x0000006000017945 */ /* 0x000fe80003800000 */
[----:B------:R3:W-:Y:S01]  /*3db0*/  @!P5 STG.E.U8 desc[UR36][R4.64+0x50], R13 ;  /* 0x0000500d0400d986 */ /* 0x0007e2000c101124 */
[----:B------:R-:W-:Y:S05]  /*3dc0*/  @P2 BRA `(.L_x_122) ;  /* 0x00000000000c2947 */ /* 0x000fea0003800000 */
[----:B------:R-:W5:Y:S02]  /*3dd0*/  LDG.E.U8 R102, desc[UR36][R8.64+0x51] ;  /* 0x0000512408667981 */ /* 0x000f64000c1e1100 */
[----:B-----5:R-:W-:-:S05]  /*3de0*/  PRMT R0, R102, 0x8880, RZ ;  /* 0x0000888066007816 */ /* 0x020fca00000000ff */
[----:B------:R-:W-:-:S07]  /*3df0*/  IMAD R3, R0, R91, RZ ;  /* 0x0000005b00037224 */ /* 0x000fce00078e02ff */
.L_x_122:
[----:B------:R-:W-:Y:S05]  /*3e00*/  BSYNC B1 ;  /* 0x0000000000017941 */ /* 0x000fea0003800000 */
.L_x_121:
        /* <DEDUP_REMOVED lines=11> */
.L_x_124:
[----:B------:R-:W-:Y:S05]  /*3ec0*/  BSYNC B1 ;  /* 0x0000000000017941 */ /* 0x000fea0003800000 */
.L_x_123:
[----:B---3--:R-:W-:Y:S01]  /*3ed0*/  @!P4 IMAD R13, R66, R90, R3 ;  /* 0x0000005a420dc224 */ /* 0x008fe200078e0203 */
[----:B------:R-:W-:Y:S04]  /*3ee0*/  BSSY B1, `(.L_x_125) ;  /* 0x0000006000017945 */ /* 0x000fe80003800000 */
[----:B------:R3:W-:Y:S01]  /*3ef0*/  @!P4 STG.E.U8 desc[UR36][R6.64+0x50], R13 ;  /* 0x0000500d0600c986 */ /* 0x0007e2000c101124 */
[----:B------:R-:W-:Y:S05]  /*3f00*/  @P3 BRA `(.L_x_126) ;  /* 0x00000000000c3947 */ /* 0x000fea0003800000 */
[----:B------:R-:W5:Y:S02]  /*3f10*/  LDG.E.U8 R102, desc[UR36][R10.64+0x51] ;  /* 0x000051240a667981 */ /* 0x000f64000c1e1100 */
[----:B-----5:R-:W-:-:S05]  /*3f20*/  PRMT R0, R102, 0x8880, RZ ;  /* 0x0000888066007816 */ /* 0x020fca00000000ff */
[----:B------:R-:W-:-:S07]  /*3f30*/  IMAD R3, R0, R91, RZ ;  /* 0x0000005b00037224 */ /* 0x000fce00078e02ff */
.L_x_126:
[----:B------:R-:W-:Y:S05]  /*3f40*/  BSYNC B1 ;  /* 0x0000000000017941 */ /* 0x000fea0003800000 */
.L_x_125:
[----:B------:R-:W-:Y:S01]  /*3f50*/  @!P3 IMAD R67, R67, R90, R3 ;  /* 0x0000005a4343b224 */ /* 0x000fe200078e0203 */
[----:B------:R-:W-:Y:S04]  /*3f60*/  BSSY B1, `(.L_x_127) ;  /* 0x0000006000017945 */ /* 0x000fe80003800000 */
[----:B------:R0:W-:Y:S01]  /*3f70*/  @!P3 STG.E.U8 desc[UR36][R6.64+0x51], R67 ;  /* 0x000051430600b986 */ /* 0x0001e2000c101124 */
[----:B------:R-:W-:Y:S05]  /*3f80*/  @P5 BRA `(.L_x_128) ;  /* 0x00000000000c5947 */ /* 0x000fea0003800000 */
[----:B------:R-:W5:Y:S02]  /*3f90*/  LDG.E.U8 R102, desc[UR36][R8.64+0x58] ;  /* 0x0000582408667981 */ /* 0x000f64000c1e1100 */
[----:B-----5:R-:W-:-:S05]  /*3fa0*/  PRMT R0, R102, 0x8880, RZ ;  /* 0x0000888066007816 */ /* 0x020fca00000000ff */
[----:B------:R-:W-:-:S07]  /*3fb0*/  IMAD R3, R0, R91, RZ ;  /* 0x0000005b00037224 */ /* 0x000fce00078e02ff */
.L_x_128:
[----:B------:R-:W-:Y:S05]  /*3fc0*/  BSYNC B1 ;  /* 0x0000000000017941 */ /* 0x000fea0003800000 */
.L_x_127:
[----:B---3--:R-:W-:Y:S01]  /*3fd0*/  @!P5 IMAD R13, R68, R90, R3 ;  /* 0x0000005a440dd224 */ /* 0x008fe200078e0203 */
[----:B------:R-:W-:Y:S04]  /*3fe0*/  BSSY B1, `(.L_x_129) ;  /* 0x0000006000017945 */ /* 0x000fe80003800000 */
[----:B------:R3:W-:Y:S01]  /*3ff0*/  @!P5 STG.E.U8 desc[UR36][R4.64+0x58], R13 ;  /* 0x0000580d0400d986 */ /* 0x0007e2000c101124 */
[----:B------:R-:W-:Y:S05]  /*4000*/  @P2 BRA `(.L_x_130) ;  /* 0x00000000000c2947 */ /* 0x000fea0003800000 */
[----:B------:R-:W5:Y:S02]  /*4010*/  LDG.E.U8 R102, desc[UR36][R8.64+0x59] ;  /* 0x0000592408667981 */ /* 0x000f64000c1e1100 */
[----:B-----5:R-:W-:-:S05]  /*4020*/  PRMT R0, R102, 0x8880, RZ ;  /* 0x0000888066007816 */ /* 0x020fca00000000ff */
[----:B------:R-:W-:-:S07]  /*4030*/  IMAD R3, R0, R91, RZ ;  /* 0x0000005b00037224 */ /* 0x000fce00078e02ff */
.L_x_130:
[----:B------:R-:W-:Y:S05]  /*4040*/  BSYNC B1 ;  /* 0x0000000000017941 */ /* 0x000fea0003800000 */
.L_x_129:
        /* <DEDUP_REMOVED lines=11> */
.L_x_132:
[----:B------:R-:W-:Y:S05]  /*4100*/  BSYNC B1 ;  /* 0x0000000000017941 */ /* 0x000fea0003800000 */
.L_x_131:
[----:B---3--:R-:W-:Y:S01]  /*4110*/  @!P4 IMAD R13, R70, R90, R3 ;  /* 0x0000005a460dc224 */ /* 0x008fe200078e0203 */
[----:B------:R-:W-:Y:S04]  /*4120*/  BSSY B1, `(.L_x_133) ;  /* 0x0000006000017945 */ /* 0x000fe80003800000 */
[----:B------:R3:W-:Y:S01]  /*4130*/  @!P4 STG.E.U8 desc[UR36][R6.64+0x58], R13 ;  /* 0x0000580d0600c986 */ /* 0x0007e2000c101124 */
[----:B------:R-:W-:Y:S05]  /*4140*/  @P3 BRA `(.L_x_134) ;  /* 0x00000000000c3947 */ /* 0x000fea0003800000 */
[----:B------:R-:W5:Y:S02]  /*4150*/  LDG.E.U8 R102, desc[UR36][R10.64+0x59] ;  /* 0x000059240a667981 */ /* 0x000f64000c1e1100 */
[----:B-----5:R-:W-:-:S05]  /*4160*/  PRMT R0, R102, 0x8880, RZ ;  /* 0x0000888066007816 */ /* 0x020fca00000000ff */
[----:B------:R-:W-:-:S07]  /*4170*/  IMAD R3, R0, R91, RZ ;  /* 0x0000005b00037224 */ /* 0x000fce00078e02ff */
.L_x_134:
[----:B------:R-:W-:Y:S05]  /*4180*/  BSYNC B1 ;  /* 0x0000000000017941 */ /* 0x000fea0003800000 */
.L_x_133:
[----:B------:R-:W-:Y:S01]  /*4190*/  @!P3 IMAD R71, R71, R90, R3 ;  /* 0x0000005a4747b224 */ /* 0x000fe200078e0203 */
[----:B------:R-:W-:Y:S04]  /*41a0*/  BSSY B1, `(.L_x_135) ;  /* 0x0000006000017945 */ /* 0x000fe80003800000 */
[----:B------:R0:W-:Y:S01]  /*41b0*/  @!P3 STG.E.U8 desc[UR36][R6.64+0x59], R71 ;  /* 0x000059470600b986 */ /* 0x0001e2000c101124 */
[----:B------:R-:W-:Y:S05]  /*41c0*/  @P5 BRA `(.L_x_136) ;  /* 0x00000000000c5947 */ /* 0x000fea0003800000 */
[----:B------:R-:W5:Y:S02]  /*41d0*/  LDG.E.U8 R102, desc[UR36][R8.64+0x60] ;  /* 0x0000602408667981 */ /* 0x000f64000c1e1100 */
[----:B-----5:R-:W-:-:S05]  /*41e0*/  PRMT R0, R102, 0x8880, RZ ;  /* 0x0000888066007816 */ /* 0x020fca00000000ff */
[----:B------:R-:W-:-:S07]  /*41f0*/  IMAD R3, R0, R91, RZ ;  /* 0x0000005b00037224 */ /* 0x000fce00078e02ff */
.L_x_136:
[----:B------:R-:W-:Y:S05]  /*4200*/  BSYNC B1 ;  /* 0x0000000000017941 */ /* 0x000fea0003800000 */
.L_x_135:
[----:B---3--:R-:W-:Y:S01]  /*4210*/  @!P5 IMAD R13, R72, R90, R3 ;  /* 0x0000005a480dd224 */ /* 0x008fe200078e0203 */
[----:B------:R-:W-:Y:S04]  /*4220*/  BSSY B1, `(.L_x_137) ;  /* 0x0000006000017945 */ /* 0x000fe80003800000 */
[----:B------:R3:W-:Y:S01]  /*4230*/  @!P5 STG.E.U8 desc[UR36][R4.64+0x60], R13 ;  /* 0x0000600d0400d986 */ /* 0x0007e2000c101124 */
[----:B------:R-:W-:Y:S05]  /*4240*/  @P2 BRA `(.L_x_138) ;  /* 0x00000000000c2947 */ /* 0x000fea0003800000 */
[----:B------:R-:W5:Y:S02]  /*4250*/  LDG.E.U8 R102, desc[UR36][R8.64+0x61] ;  /* 0x0000612408667981 */ /* 0x000f64000c1e1100 */
[----:B-----5:R-:W-:-:S05]  /*4260*/  PRMT R0, R102, 0x8880, RZ ;  /* 0x0000888066007816 */ /* 0x020fca00000000ff */
[----:B------:R-:W-:-:S07]  /*4270*/  IMAD R3, R0, R91, RZ ;  /* 0x0000005b00037224 */ /* 0x000fce00078e02ff */
.L_x_138:
[----:B------:R-:W-:Y:S05]  /*4280*/  BSYNC B1 ;  /* 0x0000000000017941 */ /* 0x000fea0003800000 */
.L_x_137:
        /* <DEDUP_REMOVED lines=11> */
.L_x_140:
[----:B------:R-:W-:Y:S05]  /*4340*/  BSYNC B1 ;  /* 0x0000000000017941 */ /* 0x000fea0003800000 */
.L_x_139:
[----:B---3--:R-:W-:Y:S01]  /*4350*/  @!P4 IMAD R13, R74, R90, R3 ;  /* 0x0000005a4a0dc224 */ /* 0x008fe200078e0203 */
[----:B------:R-:W-:Y:S04]  /*4360*/  BSSY B1, `(.L_x_141) ;  /* 0x0000006000017945 */ /* 0x000fe80003800000 */
[----:B------:R3:W-:Y:S01]  /*4370*/  @!P4 STG.E.U8 desc[UR36][R6.64+0x60], R13 ;  /* 0x0000600d0600c986 */ /* 0x0007e2000c101124 */
[----:B------:R-:W-:Y:S05]  /*4380*/  @P3 BRA `(.L_x_142) ;  /* 0x00000000000c3947 */ /* 0x000fea0003800000 */
[----:B------:R-:W5:Y:S02]  /*4390*/  LDG.E.U8 R102, desc[UR36][R10.64+0x61] ;  /* 0x000061240a667981 */ /* 0x000f64000c1e1100 */
[----:B-----5:R-:W-:-:S05]  /*43a0*/  PRMT R0, R102, 0x8880, RZ ;  /* 0x0000888066007816 */ /* 0x020fca00000000ff */
[----:B------:R-:W-:-:S07]  /*43b0*/  IMAD R3, R0, R91, RZ ;  /* 0x0000005b00037224 */ /* 0x000fce00078e02ff */
.L_x_142:
[----:B------:R-:W-:Y:S05]  /*43c0*/  BSYNC B1 ;  /* 0x0000000000017941 */ /* 0x000fea0003800000 */
.L_x_141:
[----:B------:R-:W-:Y:S01]  /*43d0*/  @!P3 IMAD R75, R75, R90, R3 ;  /* 0x0000005a4b4bb224 */ /* 0x000fe200078e0203 */
[----:B------:R-:W-:Y:S04]  /*43e0*/  BSSY B1, `(.L_x_143) ;  /* 0x0000006000017945 */ /* 0x000fe80003800000 */
[----:B------:R0:W-:Y:S01]  /*43f0*/  @!P3 STG.E.U8 desc[UR36][R6.64+0x61], R75 ;  /* 0x0000614b0600b986 */ /* 0x0001e2000c101124 */
[----:B------:R-:W-:Y:S05]  /*4400*/  @P5 BRA `(.L_x_144) ;  /* 0x00000000000c5947 */ /* 0x000fea0003800000 */
[----:B------:R-:W5:Y:S02]  /*4410*/  LDG.E.U8 R102, desc[UR36][R8.64+0x68] ;  /* 0x0000682408667981 */ /* 0x000f64000c1e1100 */
[----:B-----5:R-:W-:-:S05]  /*4420*/  PRMT R0, R102, 0x8880, RZ ;  /* 0x0000888066007816 */ /* 0x020fca00000000ff */
[----:B------:R-:W-:-:S07]  /*4430*/  IMAD R3, R0, R91, RZ ;  /* 0x0000005b00037224 */ /* 0x000fce00078e02ff */
.L_x_144:
[----:B------:R-:W-:Y:S05]  /*4440*/  BSYNC B1 ;  /* 0x0000000000017941 */ /* 0x000fea0003800000 */
.L_x_143:
[----:B---3--:R-:W-:Y:S01]  /*4450*/  @!P5 IMAD R13, R76, R90, R3 ;  /* 0x0000005a4c0dd224 */ /* 0x008fe200078e0203 */
[----:B------:R-:W-:Y:S04]  /*4460*/  BSSY B1, `(.L_x_145) ;  /* 0x0000006000017945 */ /* 0x000fe80003800000 */
[----:B------:R3:W-:Y:S01]  /*4470*/  @!P5 STG.E.U8 desc[UR36][R4.64+0x68], R13 ;  /* 0x0000680d0400d986 */ /* 0x0007e2000c101124 */
[----:B------:R-:W-:Y:S05]  /*4480*/  @P2 BRA `(.L_x_146) ;  /* 0x00000000000c2947 */ /* 0x000fea0003800000 */
[----:B------:R-:W5:Y:S02]  /*4490*/  LDG.E.U8 R102, desc[UR36][R8.64+0x69] ;  /* 0x0000692408667981 */ /* 0x000f64000c1e1100 */
[----:B-----5:R-:W-:-:S05]  /*44a0*/  PRMT R0, R102, 0x8880, RZ ;  /* 0x0000888066007816 */ /* 0x020fca00000000ff */
[----:B------:R-:W-:-:S07]  /*44b0*/  IMAD R3, R0, R91, RZ ;  /* 0x0000005b00037224 */ /* 0x000fce00078e02ff */
.L_x_146:
[----:B------:R-:W-:Y:S05]  /*44c0*/  BSYNC B1 ;  /* 0x0000000000017941 */ /* 0x000fea0003800000 */
.L_x_145:
        /* <DEDUP_REMOVED lines=11> */
.L_x_148:
[----:B------:R-:W-:Y:S05]  /*4580*/  BSYNC B1 ;  /* 0x0000000000017941 */ /* 0x000fea0003800000 */
.L_x_147:
[----:B---3--:R-:W-:Y:S01]  /*4590*/  @!P4 IMAD R13, R78, R90, R3 ;  /* 0x0000005a4e0dc224 */ /* 0x008fe200078e0203 */
[----:B------:R-:W-:Y:S04]  /*45a0*/  BSSY B1, `(.L_x_149) ;  /* 0x0000006000017945 */ /* 0x000fe80003800000 */
[----:B------:R3:W-:Y:S01]  /*45b0*/  @!P4 STG.E.U8 desc[UR36][R6.64+0x68], R13 ;  /* 0x0000680d0600c986 */ /* 0x0007e2000c101124 */
[----:B------:R-:W-:Y:S05]  /*45c0*/  @P3 BRA `(.L_x_150) ;  /* 0x00000000000c3947 */ /* 0x000fea0003800000 */
[----:B------:R-:W5:Y:S02]  /*45d0*/  LDG.E.U8 R102, desc[UR36][R10.64+0x69] ;  /* 0x000069240a667981 */ /* 0x000f64000c1e1100 */
[----:B-----5:R-:W-:-:S05]  /*45e0*/  PRMT R0, R102, 0x8880, RZ ;  /* 0x0000888066007816 */ /* 0x020fca00000000ff */
[----:B------:R-:W-:-:S07]  /*45f0*/  IMAD R3, R0, R91, RZ ;  /* 0x0000005b00037224 */ /* 0x000fce00078e02ff */
.L_x_150:
[----:B------:R-:W-:Y:S05]  /*4600*/  BSYNC B1 ;  /* 0x0000000000017941 */ /* 0x000fea0003800000 */
.L_x_149:
[----:B------:R-:W-:Y:S01]  /*4610*/  @!P3 IMAD R79, R79, R90, R3 ;  /* 0x0000005a4f4fb224 */ /* 0x000fe200078e0203 */
[----:B------:R-:W-:Y:S04]  /*4620*/  BSSY B1, `(.L_x_151) ;  /* 0x0000006000017945 */ /* 0x000fe80003800000 */
[----:B------:R0:W-:Y:S01]  /*4630*/  @!P3 STG.E.U8 desc[UR36][R6.64+0x69], R79 ;  /* 0x0000694f0600b986 */ /* 0x0001e2000c101124 */
[----:B------:R-:W-:Y:S05]  /*4640*/  @P5 BRA `(.L_x_152) ;  /* 0x00000000000c5947 */ /* 0x000fea0003800000 */
[----:B------:R-:W5:Y:S02]  /*4650*/  LDG.E.U8 R102, desc[UR36][R8.64+0x70] ;  /* 0x0000702408667981 */ /* 0x000f64000c1e1100 */
[----:B-----5:R-:W-:-:S05]  /*4660*/  PRMT R0, R102, 0x8880, RZ ;  /* 0x0000888066007816 */ /* 0x020fca00000000ff */
[----:B------:R-:W-:-:S07]  /*4670*/  IMAD R3, R0, R91, RZ ;  /* 0x0000005b00037224 */ /* 0x000fce00078e02ff */
.L_x_152:
[----:B------:R-:W-:Y:S05]  /*4680*/  BSYNC B1 ;  /* 0x0000000000017941 */ /* 0x000fea0003800000 */
.L_x_151:
[----:B---3--:R-:W-:Y:S01]  /*4690*/  @!P5 IMAD R13, R80, R90, R3 ;  /* 0x0000005a500dd224 */ /* 0x008fe200078e0203 */
[----:B------:R-:W-:Y:S04]  /*46a0*/  BSSY B1, `(.L_x_153) ;  /* 0x0000006000017945 */ /* 0x000fe80003800000 */
[----:B------:R3:W-:Y:S01]  /*46b0*/  @!P5 STG.E.U8 desc[UR36][R4.64+0x70], R13 ;  /* 0x0000700d0400d986 */ /* 0x0007e2000c101124 */
[----:B------:R-:W-:Y:S05]  /*46c0*/  @P2 BRA `(.L_x_154) ;  /* 0x00000000000c2947 */ /* 0x000fea0003800000 */
[----:B------:R-:W5:Y:S02]  /*46d0*/  LDG.E.U8 R102, desc[UR36][R8.64+0x71] ;  /* 0x0000712408667981 */ /* 0x000f64000c1e1100 */
[----:B-----5:R-:W-:-:S05]  /*46e0*/  PRMT R0, R102, 0x8880, RZ ;  /* 0x0000888066007816 */ /* 0x020fca00000000ff */
[----:B------:R-:W-:-:S07]  /*46f0*/  IMAD R3, R0, R91, RZ ;  /* 0x0000005b00037224 */ /* 0x000fce00078e02ff */
.L_x_154:
[----:B------:R-:W-:Y:S05]  /*4700*/  BSYNC B1 ;  /* 0x0000000000017941 */ /* 0x000fea0003800000 */
.L_x_153:
[----:B------:R-:W-:Y:S01]  /*4710*/  ISETP.LT.OR P4, PT, R19, 0x71, !P0 ;  /* 0x000000711300780c */ /* 0x000fe20004781670 */
[----:B------:R-:W-:Y:S01]  /*4720*/  @!P2 IMAD R81, R81, R90, R3 ;  /* 0x0000005a5151a224 */ /* 0x000fe200078e0203 */
[----:B------:R-:W-:Y:S01]  /*4730*/  BSSY B1, `(.L_x_155) ;  /* 0x000000a000017945 */ /* 0x000fe20003800000 */
[C---:B------:R-:W-:Y:S02]  /*4740*/  ISETP.LT.OR P3, PT, R19.reuse, 0x72, !P0 ;  /* 0x000000721300780c */ /* 0x040fe40004761670 */
[C---:B------:R-:W-:Y:S01]  /*4750*/  ISETP.LT.OR P5, PT, R19.reuse, 0x79, !P0 ;  /* 0x000000791300780c */ /* 0x040fe200047a1670 */
[----:B------:R0:W-:Y:S01]  /*4760*/  @!P2 STG.E.U8 desc[UR36][R4.64+0x71], R81 ;  /* 0x000071510400a986 */ /* 0x0001e2000c101124 */
[C---:B------:R-:W-:Y:S02]  /*4770*/  ISETP.LT.OR P2, PT, R19.reuse, 0x79, !P1 ;  /* 0x000000791300780c */ /* 0x040fe40004f41670 */
[----:B------:R-:W-:-:S04]  /*4780*/  ISETP.LT.OR P1, PT, R19, 0x7a, !P1 ;  /* 0x0000007a1300780c */ /* 0x000fc80004f21670 */
[----:B------:R-:W-:Y:S09]  /*4790*/  @P4 BRA `(.L_x_156) ;  /* 0x00000000000c4947 */ /* 0x000ff20003800000 */
[----:B------:R-:W5:Y:S02]  /*47a0*/  LDG.E.U8 R102, desc[UR36][R10.64+0x70] ;  /* 0x000070240a667981 */ /* 0x000f64000c1e1100 */
[----:B-----5:R-:W-:-:S05]  /*47b0*/  PRMT R0, R102, 0x8880, RZ ;  /* 0x0000888066007816 */ /* 0x020fca00000000ff */
[----:B------:R-:W-:-:S07]  /*47c0*/  IMAD R3, R0, R91, RZ ;  /* 0x0000005b00037224 */ /* 0x000fce00078e02ff */
.L_x_156:
[----:B------:R-:W-:Y:S05]  /*47d0*/  BSYNC B1 ;  /* 0x0000000000017941 */ /* 0x000fea0003800000 */
.L_x_155:
[----:B---3--:R-:W-:Y:S01]  /*47e0*/  @!P4 IMAD R13, R82, R90, R3 ;  /* 0x0000005a520dc224 */ /* 0x008fe200078e0203 */
[----:B------:R-:W-:Y:S04]  /*47f0*/  BSSY B1, `(.L_x_157) ;  /* 0x0000006000017945 */ /* 0x000fe80003800000 */
[----:B------:R3:W-:Y:S01]  /*4800*/  @!P4 STG.E.U8 desc[UR36][R6.64+0x70], R13 ;  /* 0x0000700d0600c986 */ /* 0x0007e2000c101124 */
[----:B------:R-:W-:Y:S05]  /*4810*/  @P3 BRA `(.L_x_158) ;  /* 0x00000000000c3947 */ /* 0x000fea0003800000 */
[----:B------:R-:W5:Y:S02]  /*4820*/  LDG.E.U8 R102, desc[UR36][R10.64+0x71] ;  /* 0x000071240a667981 */ /* 0x000f64000c1e1100 */
[----:B-----5:R-:W-:-:S05]  /*4830*/  PRMT R0, R102, 0x8880, RZ ;  /* 0x0000888066007816 */ /* 0x020fca00000000ff */
[----:B------:R-:W-:-:S07]  /*4840*/  IMAD R3, R0, R91, RZ ;  /* 0x0000005b00037224 */ /* 0x000fce00078e02ff */
.L_x_158:
[----:B------:R-:W-:Y:S05]  /*4850*/  BSYNC B1 ;  /* 0x0000000000017941 */ /* 0x000fea0003800000 */
.L_x_157:
[----:B------:R-:W-:Y:S01]  /*4860*/  @!P3 IMAD R83, R83, R90, R3 ;  /* 0x0000005a5353b224 */ /* 0x000fe200078e0203 */
[----:B------:R-:W-:Y:S04]  /*4870*/  BSSY B1, `(.L_x_159) ;  /* 0x0000006000017945 */ /* 0x000fe80003800000 */
[----:B------:R0:W-:Y:S01]  /*4880*/  @!P3 STG.E.U8 desc[UR36][R6.64+0x71], R83 ;  /* 0x000071530600b986 */ /* 0x0001e2000c101124 */
[----:B------:R-:W-:Y:S05]  /*4890*/  @P2 BRA `(.L_x_160) ;  /* 0x00000000000c2947 */ /* 0x000fea0003800000 */
[----:B------:R-:W5:Y:S02]  /*48a0*/  LDG.E.U8 R102, desc[UR36][R8.64+0x78] ;  /* 0x0000782408667981 */ /* 0x000f64000c1e1100 */
[----:B-----5:R-:W-:-:S05]  /*48b0*/  PRMT R0, R102, 0x8880, RZ ;  /* 0x0000888066007816 */ /* 0x020fca00000000ff */
[----:B------:R-:W-:-:S07]  /*48c0*/  IMAD R3, R0, R91, RZ ;  /* 0x0000005b00037224 */ /* 0x000fce00078e02ff */
.L_x_160:
[----:B------:R-:W-:Y:S05]  /*48d0*/  BSYNC B1 ;  /* 0x0000000000017941 */ /* 0x000fea0003800000 */
.L_x_159:
[----:B---3--:R-:W-:Y:S01]  /*48e0*/  @!P2 IMAD R13, R84, R90, R3 ;  /* 0x0000005a540da224 */ /* 0x008fe200078e0203 */
[----:B------:R-:W-:Y:S04]  /*48f0*/  BSSY B1, `(.L_x_161) ;  /* 0x0000006000017945 */ /* 0x000fe80003800000 */
[----:B------:R3:W-:Y:S01]  /*4900*/  @!P2 STG.E.U8 desc[UR36][R4.64+0x78], R13 ;  /* 0x0000780d0400a986 */ /* 0x0007e2000c101124 */
[----:B------:R-:W-:Y:S05]  /*4910*/  @P1 BRA `(.L_x_162) ;  /* 0x00000000000c1947 */ /* 0x000fea0003800000 */
[----:B------:R-:W5:Y:S02]  /*4920*/  LDG.E.U8 R102, desc[UR36][R8.64+0x79] ;  /* 0x0000792408667981 */ /* 0x000f64000c1e1100 */
[----:B-----5:R-:W-:-:S05]  /*4930*/  PRMT R0, R102, 0x8880, RZ ;  /* 0x0000888066007816 */ /* 0x020fca00000000ff */
[----:B------:R-:W-:-:S07]  /*4940*/  IMAD R3, R0, R91, RZ ;  /* 0x0000005b00037224 */ /* 0x000fce00078e02ff */
.L_x_162:
[----:B------:R-:W-:Y:S05]  /*4950*/  BSYNC B1 ;  /* 0x0000000000017941 */ /* 0x000fea0003800000 */
.L_x_161:
[----:B------:R-:W-:Y:S01]  /*4960*/  @!P1 IMAD R85, R85, R90, R3 ;  /* 0x0000005a55559224 */ /* 0x000fe200078e0203 */
[----:B------:R-:W-:Y:S04]  /*4970*/  BSSY B1, `(.L_x_163) ;  /* 0x0000006000017945 */ /* 0x000fe80003800000 */
[----:B------:R0:W-:Y:S01]  /*4980*/  @!P1 STG.E.U8 desc[UR36][R4.64+0x79], R85 ;  /* 0x0000795504009986 */ /* 0x0001e2000c101124 */
[----:B------:R-:W-:Y:S05]  /*4990*/  @P5 BRA `(.L_x_164) ;  /* 0x00000000000c5947 */ /* 0x000fea0003800000 */
[----:B------:R-:W5:Y:S02]  /*49a0*/  LDG.E.U8 R102, desc[UR36][R10.64+0x78] ;  /* 0x000078240a667981 */ /* 0x000f64000c1e1100 */
[----:B-----5:R-:W-:-:S05]  /*49b0*/  PRMT R0, R102, 0x8880, RZ ;  /* 0x0000888066007816 */ /* 0x020fca00000000ff */
[----:B------:R-:W-:-:S07]  /*49c0*/  IMAD R3, R0, R91, RZ ;  /* 0x0000005b00037224 */ /* 0x000fce00078e02ff */
.L_x_164:
[----:B------:R-:W-:Y:S05]  /*49d0*/  BSYNC B1 ;  /* 0x0000000000017941 */ /* 0x000fea0003800000 */
.L_x_163:
[----:B0123--:R-:W-:Y:S01]  /*49e0*/  @!P5 IMAD R5, R86, R90, R3 ;  /* 0x0000005a5605d224 */ /* 0x00ffe200078e0203 */
[----:B------:R-:W-:Y:S01]  /*49f0*/  ISETP.LT.OR P0, PT, R19, 0x7a, !P0 ;  /* 0x0000007a1300780c */ /* 0x000fe20004701670 */
[----:B------:R-:W-:Y:S03]  /*4a00*/  BSSY B1, `(.L_x_165) ;  /* 0x0000006000017945 */ /* 0x000fe60003800000 */
[----:B------:R0:W-:Y:S09]  /*4a10*/  @!P5 STG.E.U8 desc[UR36][R6.64+0x78], R5 ;  /* 0x000078050600d986 */ /* 0x0001f2000c101124 */
[----:B------:R-:W-:Y:S05]  /*4a20*/  @P0 BRA `(.L_x_166) ;  /* 0x00000000000c0947 */ /* 0x000fea0003800000 */
[----:B------:R-:W2:Y:S02]  /*4a30*/  LDG.E.U8 R102, desc[UR36][R10.64+0x79] ;  /* 0x000079240a667981 */ /* 0x000ea4000c1e1100 */
[----:B--2---:R-:W-:-:S05]  /*4a40*/  PRMT R0, R102, 0x8880, RZ ;  /* 0x0000888066007816 */ /* 0x004fca00000000ff */
[----:B------:R-:W-:-:S07]  /*4a50*/  IMAD R3, R0, R91, RZ ;  /* 0x0000005b00037224 */ /* 0x000fce00078e02ff */
.L_x_166:
[----:B------:R-:W-:Y:S05]  /*4a60*/  BSYNC B1 ;  /* 0x0000000000017941 */ /* 0x000fea0003800000 */
.L_x_165:
[----:B------:R-:W-:Y:S01]  /*4a70*/  IMAD R3, R87, R90, R3 ;  /* 0x0000005a57037224 */ /* 0x000fe200078e0203 */
[----:B------:R-:W-:Y:S06]  /*4a80*/  @P0 BRA `(.L_x_167) ;  /* 0x0000000c00100947 */ /* 0x000fec0003800000 */
[----:B------:R1:W-:Y:S01]  /*4a90*/  STG.E.U8 desc[UR36][R6.64+0x79], R3 ;  /* 0x0000790306007986 */ /* 0x0003e2000c101124 */
[----:B------:R-:W-:Y:S05]  /*4aa0*/  BRA `(.L_x_167) ;  /* 0x0000000c00087947 */ /* 0x000fea0003800000 */
.L_x_38:
[C---:B------:R-:W-:Y:S02]  /*4ab0*/  ISETP.GE.AND P1, PT, R20.reuse, 0x1, PT ;  /* 0x000000011400780c */ /* 0x040fe40003f26270 */
[----:B------:R-:W-:Y:S02]  /*4ac0*/  ISETP.GE.AND P0, PT, R20, 0x9, PT ;  /* 0x000000091400780c */ /* 0x000fe40003f06270 */
[C---:B------:R-:W-:Y:S02]  /*4ad0*/  ISETP.LT.OR P4, PT, R19.reuse, 0x1, !P1 ;  /* 0x000000011300780c */ /* 0x040fe40004f81670 */
[C---:B------:R-:W-:Y:S02]  /*4ae0*/  ISETP.LT.OR P3, PT, R19.reuse, 0x2, !P1 ;  /* 0x000000021300780c */ /* 0x040fe40004f61670 */
[C---:B------:R-:W-:Y:S02]  /*4af0*/  ISETP.LT.OR P2, PT, R19.reuse, 0x1, !P0 ;  /* 0x000000011300780c */ /* 0x040fe40004741670 */
[----:B------:R-:W-:-:S07]  /*4b00*/  ISETP.LT.OR P5, PT, R19, 0x2, !P0 ;  /* 0x000000021300780c */ /* 0x000fce00047a1670 */
[-C--:B------:R-:W-:Y:S02]  /*4b10*/  @!P4 IMAD R3, R24, R90.reuse, RZ ;  /* 0x0000005a1803c224 */ /* 0x080fe400078e02ff */
[-C--:B------:R-:W-:Y:S02]  /*4b20*/  @!P3 IMAD R25, R25, R90.reuse, RZ ;  /* 0x0000005a1919b224 */ /* 0x080fe400078e02ff */
[-C--:B------:R-:W-:Y:S01]  /*4b30*/  @!P2 IMAD R9, R26, R90.reuse, RZ ;  /* 0x0000005a1a09a224 */ /* 0x080fe200078e02ff */
[----:B------:R0:W-:Y:S01]  /*4b40*/  @!P4 STG.E.U8 desc[UR36][R4.64], R3 ;  /* 0x000000030400c986 */ /* 0x0001e2000c101124 */
[----:B------:R-:W-:Y:S01]  /*4b50*/  ISETP.LT.OR P4, PT, R19, 0x9, !P1 ;  /* 0x000000091300780c */ /* 0x000fe20004f81670 */
[----:B------:R-:W-:Y:S02]  /*4b60*/  @!P5 IMAD R27, R27, R90, RZ ;  /* 0x0000005a1b1bd224 */ /* 0x000fe400078e02ff */
[----:B------:R-:W-:Y:S01]  /*4b70*/  @!P3 STG.E.U8 desc[UR36][R4.64+0x1], R25 ;  /* 0x000001190400b986 */ /* 0x000fe2000c101124 */
[----:B------:R-:W-:-:S03]  /*4b80*/  ISETP.LT.OR P3, PT, R19, 0xa, !P1 ;  /* 0x0000000a1300780c */ /* 0x000fc60004f61670 */
[----:B------:R1:W-:Y:S01]  /*4b90*/  @!P2 STG.E.U8 desc[UR36][R6.64], R9 ;  /* 0x000000090600a986 */ /* 0x0003e2000c101124 */
[----:B------:R-:W-:-:S03]  /*4ba0*/  ISETP.LT.OR P2, PT, R19, 0x9, !P0 ;  /* 0x000000091300780c */ /* 0x000fc60004741670 */
[----:B------:R-:W-:Y:S01]  /*4bb0*/  @!P5 STG.E.U8 desc[UR36][R6.64+0x1], R27 ;  /* 0x0000011b0600d986 */ /* 0x000fe2000c101124 */
[----:B------:R-:W-:Y:S01]  /*4bc0*/  ISETP.LT.OR P5, PT, R19, 0xa, !P0 ;  /* 0x0000000a1300780c */ /* 0x000fe200047a1670 */
[----:B------:R-:W-:-:S04]  /*4bd0*/  @!P4 IMAD R11, R28, R90, RZ ;  /* 0x0000005a1c0bc224 */ /* 0x000fc800078e02ff */
[-C--:B------:R-:W-:Y:S01]  /*4be0*/  @!P3 IMAD R29, R29, R90.reuse, RZ ;  /* 0x0000005a1d1db224 */ /* 0x080fe200078e02ff */
[----:B------:R-:W-:Y:S01]  /*4bf0*/  @!P4 STG.E.U8 desc[UR36][R4.64+0x8], R11 ;  /* 0x0000080b0400c986 */ /* 0x000fe2000c101124 */
[C---:B------:R-:W-:Y:S02]  /*4c00*/  ISETP.LT.OR P4, PT, R19.reuse, 0x11, !P1 ;  /* 0x000000111300780c */ /* 0x040fe40004f81670 */
[-C--:B0-----:R-:W-:Y:S01]  /*4c10*/  @!P2 IMAD R3, R30, R90.reuse, RZ ;  /* 0x0000005a1e03a224 */ /* 0x081fe200078e02ff */
[----:B------:R-:W-:Y:S01]  /*4c20*/  @!P3 STG.E.U8 desc[UR36][R4.64+0x9], R29 ;  /* 0x0000091d0400b986 */ /* 0x000fe2000c101124 */
[----:B------:R-:W-:Y:S02]  /*4c30*/  ISETP.LT.OR P3, PT, R19, 0x12, !P1 ;  /* 0x000000121300780c */ /* 0x000fe40004f61670 */
[----:B------:R-:W-:Y:S01]  /*4c40*/  @!P5 IMAD R31, R31, R90, RZ ;  /* 0x0000005a1f1fd224 */ /* 0x000fe200078e02ff */
[----:B------:R0:W-:Y:S01]  /*4c50*/  @!P2 STG.E.U8 desc[UR36][R6.64+0x8], R3 ;  /* 0x000008030600a986 */ /* 0x0001e2000c101124 */
[----:B------:R-:W-:-:S03]  /*4c60*/  ISETP.LT.OR P2, PT, R19, 0x11, !P0 ;  /* 0x000000111300780c */ /* 0x000fc60004741670 */
[----:B------:R-:W-:Y:S01]  /*4c70*/  @!P5 STG.E.U8 desc[UR36][R6.64+0x9], R31 ;  /* 0x0000091f0600d986 */ /* 0x000fe2000c101124 */
[----:B------:R-:W-:Y:S01]  /*4c80*/  ISETP.LT.OR P5, PT, R19, 0x12, !P0 ;  /* 0x000000121300780c */ /* 0x000fe200047a1670 */
[----:B-1----:R-:W-:-:S04]  /*4c90*/  @!P4 IMAD R9, R32, R90, RZ ;  /* 0x0000005a2009c224 */ /* 0x002fc800078e02ff */
        /* <DEDUP_REMOVED lines=109> */
[----:B------:R1:W-:Y:S01]  /*5370*/  @!P4 STG.E.U8 desc[UR36][R4.64+0x58], R11 ;  /* 0x0000580b0400c986 */ /* 0x0003e2000c101124 */
        /* <DEDUP_REMOVED lines=13> */
[-C--:B-1----:R-:W-:Y:S01]  /*5450*/  @!P2 IMAD R11, R74, R90.reuse, RZ ;  /* 0x0000005a4a0ba224 */ /* 0x082fe200078e02ff */
[----:B------:R-:W-:Y:S01]  /*5460*/  @!P3 STG.E.U8 desc[UR36][R4.64+0x61], R73 ;  /* 0x000061490400b986 */ /* 0x000fe2000c101124 */
[----:B------:R-:W-:Y:S02]  /*5470*/  ISETP.LT.OR P3, PT, R19, 0x6a, !P1 ;  /* 0x0000006a1300780c */ /* 0x000fe40004f61670 */
[----:B------:R-:W-:Y:S01]  /*5480*/  @!P5 IMAD R75, R75, R90, RZ ;  /* 0x0000005a4b4bd224 */ /* 0x000fe200078e02ff */
[----:B------:R1:W-:Y:S01]  /*5490*/  @!P2 STG.E.U8 desc[UR36][R6.64+0x60], R11 ;  /* 0x0000600b0600a986 */ /* 0x0003e2000c101124 */
[----:B------:R-:W-:-:S03]  /*54a0*/  ISETP.LT.OR P2, PT, R19, 0x69, !P0 ;  /* 0x000000691300780c */ /* 0x000fc60004741670 */
[----:B------:R-:W-:Y:S01]  /*54b0*/  @!P5 STG.E.U8 desc[UR36][R6.64+0x61], R75 ;  /* 0x0000614b0600d986 */ /* 0x000fe2000c101124 */
[----:B------:R-:W-:Y:S01]  /*54c0*/  ISETP.LT.OR P5, PT, R19, 0x6a, !P0 ;  /* 0x0000006a1300780c */ /* 0x000fe200047a1670 */
[----:B0-----:R-:W-:-:S04]  /*54d0*/  @!P4 IMAD R3, R76, R90, RZ ;  /* 0x0000005a4c03c224 */ /* 0x001fc800078e02ff */
[-C--:B------:R-:W-:Y:S01]  /*54e0*/  @!P3 IMAD R77, R77, R90.reuse, RZ ;  /* 0x0000005a4d4db224 */ /* 0x080fe200078e02ff */
[----:B------:R0:W-:Y:S01]  /*54f0*/  @!P4 STG.E.U8 desc[UR36][R4.64+0x68], R3 ;  /* 0x000068030400c986 */ /* 0x0001e2000c101124 */
[C---:B------:R-:W-:Y:S02]  /*5500*/  ISETP.LT.OR P4, PT, R19.reuse, 0x72, !P1 ;  /* 0x000000721300780c */ /* 0x040fe40004f81670 */
[-C--:B--2---:R-:W-:Y:S01]  /*5510*/  @!P2 IMAD R9, R78, R90.reuse, RZ ;  /* 0x0000005a4e09a224 */ /* 0x084fe200078e02ff */
[----:B------:R-:W-:Y:S01]  /*5520*/  @!P3 STG.E.U8 desc[UR36][R4.64+0x69], R77 ;  /* 0x0000694d0400b986 */ /* 0x000fe2000c101124 */
[----:B------:R-:W-:Y:S02]  /*5530*/  ISETP.LT.OR P3, PT, R19, 0x71, !P1 ;  /* 0x000000711300780c */ /* 0x000fe40004f61670 */
[----:B------:R-:W-:Y:S01]  /*5540*/  @!P5 IMAD R79, R79, R90, RZ ;  /* 0x0000005a4f4fd224 */ /* 0x000fe200078e02ff */
[----:B------:R-:W-:Y:S01]  /*5550*/  @!P2 STG.E.U8 desc[UR36][R6.64+0x68], R9 ;  /* 0x000068090600a986 */ /* 0x000fe2000c101124 */
[----:B------:R-:W-:-:S03]  /*5560*/  ISETP.LT.OR P2, PT, R19, 0x71, !P0 ;  /* 0x000000711300780c */ /* 0x000fc60004741670 */
[----:B------:R-:W-:Y:S01]  /*5570*/  @!P5 STG.E.U8 desc[UR36][R6.64+0x69], R79 ;  /* 0x0000694f0600d986 */ /* 0x000fe2000c101124 */
[----:B------:R-:W-:Y:S01]  /*5580*/  ISETP.LT.OR P5, PT, R19, 0x79, !P0 ;  /* 0x000000791300780c */ /* 0x000fe200047a1670 */
[----:B------:R-:W-:-:S04]  /*5590*/  @!P4 IMAD R81, R81, R90, RZ ;  /* 0x0000005a5151c224 */ /* 0x000fc800078e02ff */
[-C--:B-1----:R-:W-:Y:S01]  /*55a0*/  @!P3 IMAD R11, R80, R90.reuse, RZ ;  /* 0x0000005a500bb224 */ /* 0x082fe200078e02ff */
[----:B------:R-:W-:Y:S01]  /*55b0*/  @!P4 STG.E.U8 desc[UR36][R4.64+0x71], R81 ;  /* 0x000071510400c986 */ /* 0x000fe2000c101124 */
[C---:B------:R-:W-:Y:S02]  /*55c0*/  ISETP.LT.OR P4, PT, R19.reuse, 0x72, !P0 ;  /* 0x000000721300780c */ /* 0x040fe40004781670 */
[C---:B------:R-:W-:Y:S01]  /*55d0*/  ISETP.LT.OR P0, PT, R19.reuse, 0x7a, !P0 ;  /* 0x0000007a1300780c */ /* 0x040fe20004701670 */
[----:B------:R1:W-:Y:S01]  /*55e0*/  @!P3 STG.E.U8 desc[UR36][R4.64+0x70], R11 ;  /* 0x0000700b0400b986 */ /* 0x0003e2000c101124 */
[C---:B------:R-:W-:Y:S01]  /*55f0*/  ISETP.LT.OR P3, PT, R19.reuse, 0x79, !P1 ;  /* 0x000000791300780c */ /* 0x040fe20004f61670 */
[----:B0-----:R-:W-:Y:S01]  /*5600*/  @!P2 IMAD R3, R82, R90, RZ ;  /* 0x0000005a5203a224 */ /* 0x001fe200078e02ff */
[----:B------:R-:W-:-:S04]  /*5610*/  ISETP.LT.OR P1, PT, R19, 0x7a, !P1 ;  /* 0x0000007a1300780c */ /* 0x000fc80004f21670 */
[----:B------:R2:W-:Y:S03]  /*5620*/  @!P2 STG.E.U8 desc[UR36][R6.64+0x70], R3 ;  /* 0x000070030600a986 */ /* 0x0005e6000c101124 */
[-C--:B------:R-:W-:Y:S02]  /*5630*/  @!P4 IMAD R83, R83, R90.reuse, RZ ;  /* 0x0000005a5353c224 */ /* 0x080fe400078e02ff */
[-C--:B-1----:R-:W-:Y:S02]  /*5640*/  @!P5 IMAD R11, R86, R90.reuse, RZ ;  /* 0x0000005a560bd224 */ /* 0x082fe400078e02ff */
[-C--:B------:R-:W-:Y:S01]  /*5650*/  @!P3 IMAD R9, R84, R90.reuse, RZ ;  /* 0x0000005a5409b224 */ /* 0x080fe200078e02ff */
[----:B------:R2:W-:Y:S01]  /*5660*/  @!P4 STG.E.U8 desc[UR36][R6.64+0x71], R83 ;  /* 0x000071530600c986 */ /* 0x0005e2000c101124 */
[-C--:B------:R-:W-:Y:S02]  /*5670*/  @!P1 IMAD R85, R85, R90.reuse, RZ ;  /* 0x0000005a55559224 */ /* 0x080fe400078e02ff */
[----:B------:R-:W-:Y:S01]  /*5680*/  @!P0 IMAD R87, R87, R90, RZ ;  /* 0x0000005a57578224 */ /* 0x000fe200078e02ff */
[----:B------:R2:W-:Y:S04]  /*5690*/  @!P3 STG.E.U8 desc[UR36][R4.64+0x78], R9 ;  /* 0x000078090400b986 */ /* 0x0005e8000c101124 */
[----:B------:R2:W-:Y:S04]  /*56a0*/  @!P1 STG.E.U8 desc[UR36][R4.64+0x79], R85 ;  /* 0x0000795504009986 */ /* 0x0005e8000c101124 */
[----:B------:R2:W-:Y:S04]  /*56b0*/  @!P5 STG.E.U8 desc[UR36][R6.64+0x78], R11 ;  /* 0x0000780b0600d986 */ /* 0x0005e8000c101124 */
[----:B------:R2:W-:Y:S02]  /*56c0*/  @!P0 STG.E.U8 desc[UR36][R6.64+0x79], R87 ;  /* 0x0000795706008986 */ /* 0x0005e4000c101124 */
.L_x_167:
[----:B------:R-:W-:Y:S05]  /*56d0*/  BSYNC B0 ;  /* 0x0000000000007941 */ /* 0x000fea0003800000 */
.L_x_37:
[----:B0-2---:R-:W2:Y:S01]  /*56e0*/  LDL.64 R4, [R1] ;  /* 0x0000000001047983 */ /* 0x005ea20000100a00 */
[----:B------:R-:W-:Y:S01]  /*56f0*/  ULDC.64 UR4, c[0x0][0x650] ;  /* 0x0001940000047ab9 */ /* 0x000fe20000000a00 */
[----:B------:R-:W-:Y:S02]  /*5700*/  IMAD.U32 R0, RZ, RZ, UR44 ;  /* 0x0000002cff007e24 */ /* 0x000fe4000f8e00ff */
[----:B------:R-:W-:Y:S02]  /*5710*/  IMAD.MOV.U32 R22, RZ, RZ, -0x1 ;  /* 0xffffffffff167424 */ /* 0x000fe400078e00ff */
[----:B------:R0:W-:Y:S01]  /*5720*/  SYNCS.ARRIVE.TRANS64.A1T0 RZ, [R0+UR46], RZ ;  /* 0x000000ff00ff79a7 */ /* 0x0001e2000810002e */
[----:B------:R-:W-:Y:S02]  /*5730*/  IMAD.MOV.U32 R19, RZ, RZ, -0x1 ;  /* 0xffffffffff137424 */ /* 0x000fe400078e00ff */
[----:B------:R-:W-:Y:S01]  /*5740*/  IMAD.MOV.U32 R18, RZ, RZ, -0x1 ;  /* 0xffffffffff127424 */ /* 0x000fe200078e00ff */
[----:B0-----:R-:W-:-:S02]  /*5750*/  PRMT R0, RZ, 0x7610, R0 ;  /* 0x00007610ff007816 */ /* 0x001fc40000000000 */
[----:B--2---:R-:W-:-:S05]  /*5760*/  LEA R16, P0, R4, R16, 0x1 ;  /* 0x0000001004107211 */ /* 0x004fca00078008ff */
[----:B------:R-:W-:Y:S01]  /*5770*/  IMAD.X R17, R98, 0x1, R17, P0 ;  /* 0x0000000162117824 */ /* 0x000fe200000e0611 */
[----:B------:R-:W-:-:S04]  /*5780*/  ISETP.GE.U32.AND P0, PT, R16, UR4, PT ;  /* 0x0000000410007c0c */ /* 0x000fc8000bf06070 */
[----:B------:R-:W-:-:S13]  /*5790*/  ISETP.GE.U32.AND.EX P0, PT, R17, UR5, PT, P0 ;  /* 0x0000000511007c0c */ /* 0x000fda000bf06100 */
[----:B------:R-:W-:Y:S05]  /*57a0*/  @P0 BRA `(.L_x_168) ;  /* 0x00000004004c0947 */ /* 0x000fea0003800000 */
[----:B------:R-:W0:Y:S01]  /*57b0*/  LDC.64 R10, c[0x0][0x628] ;  /* 0x00018a00ff0a7b82 */ /* 0x000e220000000a00 */
[----:B------:R-:W2:Y:S01]  /*57c0*/  S2R R12, SR_CTAID.X ;  /* 0x00000000000c7919 */ /* 0x000ea20000002500 */
[----:B------:R-:W-:Y:S02]  /*57d0*/  IMAD.MOV.U32 R8, RZ, RZ, R16 ;  /* 0x000000ffff087224 */ /* 0x000fe400078e0010 */
[----:B------:R-:W-:Y:S01]  /*57e0*/  IMAD.MOV.U32 R9, RZ, RZ, R17 ;  /* 0x000000ffff097224 */ /* 0x000fe200078e0011 */
[----:B------:R-:W3:Y:S03]  /*57f0*/  S2R R19, SR_CTAID.Y ;  /* 0x0000000000137919 */ /* 0x000ee60000002600 */
[----:B------:R-:W1:Y:S08]  /*5800*/  LDC R0, c[0x0][0x630] ;  /* 0x00018c00ff007b82 */ /* 0x000e700000000800 */
[----:B------:R-:W1:Y:S01]  /*5810*/  LDC.64 R14, c[0x0][0x620] ;  /* 0x00018800ff0e7b82 */ /* 0x000e620000000a00 */
[----:B0-----:R-:W-:-:S04]  /*5820*/  ISETP.NE.U32.AND P0, PT, R10, RZ, PT ;  /* 0x000000ff0a00720c */ /* 0x001fc80003f05070 */
[----:B------:R-:W-:-:S13]  /*5830*/  ISETP.NE.AND.EX P0, PT, R11, RZ, PT, P0 ;  /* 0x000000ff0b00720c */ /* 0x000fda0003f05300 */
[----:B-123--:R-:W-:Y:S05]  /*5840*/  @!P0 BRA `(.L_x_169) ;  /* 0x0000000000288947 */ /* 0x00efea0003800000 */
[----:B------:R-:W0:Y:S02]  /*5850*/  LDC R3, c[0x0][0x634] ;  /* 0x00018d00ff037b82 */ /* 0x000e240000000800 */
[----:B0-----:R-:W-:-:S05]  /*5860*/  IADD3 R3, P0, R16, R3, RZ ;  /* 0x0000000310037210 */ /* 0x001fca0007f1e0ff */
[----:B------:R-:W-:-:S04]  /*5870*/  IMAD.X R13, RZ, RZ, R17, P0 ;  /* 0x000000ffff0d7224 */ /* 0x000fc800000e0611 */
[----:B------:R-:W-:-:S04]  /*5880*/  IMAD.WIDE.U32 R4, R13, R10, RZ ;  /* 0x0000000a0d047225 */ /* 0x000fc800078e00ff */
[----:B----4-:R-:W-:-:S04]  /*5890*/  IMAD.WIDE.U32 R6, P0, R3, R11, R4 ;  /* 0x0000000b03067225 */ /* 0x010fc80007800004 */
[----:B------:R-:W-:-:S04]  /*58a0*/  IMAD.WIDE.U32 R4, R3, R10, RZ ;  /* 0x0000000a03047225 */ /* 0x000fc800078e00ff */
[----:B------:R-:W-:Y:S01]  /*58b0*/  IMAD.X R9, RZ, RZ, RZ, P0 ;  /* 0x000000ffff097224 */ /* 0x000fe200000e06ff */
[----:B------:R-:W-:Y:S01]  /*58c0*/  IADD3 RZ, P0, R5, R6, RZ ;  /* 0x0000000605ff7210 */ /* 0x000fe20007f1e0ff */
[----:B------:R-:W-:-:S04]  /*58d0*/  IMAD.MOV.U32 R8, RZ, RZ, R7 ;  /* 0x000000ffff087224 */ /* 0x000fc800078e0007 */
[----:B------:R-:W-:-:S08]  /*58e0*/  IMAD.WIDE.U32.X R8, R13, R11, R8, P0 ;  /* 0x0000000b0d087225 */ /* 0x000fd000000e0408 */
.L_x_169:
[-CC-:B------:R-:W-:Y:S01]  /*58f0*/  SHF.R.U64 R18, R8, R0.reuse, R9.reuse ;  /* 0x0000000008127219 */ /* 0x180fe20000001209 */
[----:B------:R-:W0:Y:S01]  /*5900*/  LDC.64 R24, c[0x0][0x640] ;  /* 0x00019000ff187b82 */ /* 0x000e220000000a00 */
[----:B------:R-:W-:Y:S01]  /*5910*/  SHF.R.U32.HI R0, RZ, R0, R9 ;  /* 0x00000000ff007219 */ /* 0x000fe20000011609 */
[----:B------:R-:W-:Y:S01]  /*5920*/  ULDC UR4, c[0x0][0x150] ;  /* 0x0000540000047ab9 */ /* 0x000fe20000000800 */
[----:B------:R-:W-:Y:S02]  /*5930*/  IADD3 R3, P0, RZ, -R18, RZ ;  /* 0x80000012ff037210 */ /* 0x000fe40007f1e0ff */
[----:B----4-:R-:W-:-:S03]  /*5940*/  I2FP.F32.U32 R7, R12 ;  /* 0x0000000c00077245 */ /* 0x010fc60000201000 */
[----:B------:R-:W1:Y:S01]  /*5950*/  LDC R6, c[0x0][0x618] ;  /* 0x00018600ff067b82 */ /* 0x000e620000000800 */
[----:B------:R-:W-:Y:S02]  /*5960*/  IMAD.X R5, RZ, RZ, ~R0, P0 ;  /* 0x000000ffff057224 */ /* 0x000fe400000e0e00 */
[----:B------:R-:W-:Y:S01]  /*5970*/  FMUL R7, R7, UR4 ;  /* 0x0000000407077c20 */ /* 0x000fe20008400000 */
[----:B------:R-:W-:Y:S01]  /*5980*/  ULDC UR4, c[0x0][0x154] ;  /* 0x0000550000047ab9 */ /* 0x000fe20000000800 */
[-C--:B------:R-:W-:Y:S02]  /*5990*/  IMAD R0, R5, R14.reuse, RZ ;  /* 0x0000000e05007224 */ /* 0x080fe400078e02ff */
[C---:B------:R-:W-:Y:S01]  /*59a0*/  IMAD.WIDE.U32 R4, R3.reuse, R14, R16 ;  /* 0x0000000e03047225 */ /* 0x040fe200078e0010 */
[----:B------:R-:W2:Y:S01]  /*59b0*/  LDC R8, c[0x0][0x608] ;  /* 0x00018200ff087b82 */ /* 0x000ea20000000800 */
[----:B------:R-:W3:Y:S02]  /*59c0*/  F2I.U32.TRUNC.NTZ R7, R7 ;  /* 0x0000000700077305 */ /* 0x000ee4000020f000 */
[----:B------:R-:W-:Y:S01]  /*59d0*/  IMAD R3, R3, R15, R0 ;  /* 0x0000000f03037224 */ /* 0x000fe200078e0200 */
[----:B------:R-:W-:-:S03]  /*59e0*/  I2FP.F32.U32 R0, R19 ;  /* 0x0000001300007245 */ /* 0x000fc60000201000 */
[----:B------:R-:W-:Y:S01]  /*59f0*/  IMAD.IADD R3, R5, 0x1, R3 ;  /* 0x0000000105037824 */ /* 0x000fe200078e0203 */
[----:B------:R-:W4:Y:S01]  /*5a00*/  LDC R11, c[0x0][0x658] ;  /* 0x00019600ff0b7b82 */ /* 0x000f220000000800 */
[----:B0-----:R-:W-:-:S04]  /*5a10*/  ISETP.NE.U32.AND P0, PT, R24, RZ, PT ;  /* 0x000000ff1800720c */ /* 0x001fc80003f05070 */
[----:B------:R-:W-:-:S03]  /*5a20*/  ISETP.NE.AND.EX P0, PT, R25, RZ, PT, P0 ;  /* 0x000000ff1900720c */ /* 0x000fc60003f05300 */
[----:B------:R-:W0:Y:S01]  /*5a30*/  LDC R9, c[0x0][0x144] ;  /* 0x00005100ff097b82 */ /* 0x000e220000000800 */
[-C--:B-1----:R-:W-:Y:S01]  /*5a40*/  SHF.R.U64 R10, R4, R6.reuse, R3 ;  /* 0x00000006040a7219 */ /* 0x082fe20000001203 */
[----:B---3--:R-:W-:Y:S01]  /*5a50*/  IMAD.MOV R7, RZ, RZ, -R7 ;  /* 0x000000ffff077224 */ /* 0x008fe200078e0a07 */
[----:B------:R-:W-:Y:S01]  /*5a60*/  SHF.R.U32.HI R3, RZ, R6, R3 ;  /* 0x00000006ff037219 */ /* 0x000fe20000011603 */
[----:B------:R-:W-:-:S04]  /*5a70*/  FMUL R6, R0, UR4 ;  /* 0x0000000400067c20 */ /* 0x000fc80008400000 */
[----:B------:R-:W1:Y:S01]  /*5a80*/  LDC R20, c[0x0][0x148] ;  /* 0x00005200ff147b82 */ /* 0x000e620000000800 */
[----:B------:R3:W0:Y:S01]  /*5a90*/  F2I.U32.TRUNC.NTZ R14, R6 ;  /* 0x00000006000e7305 */ /* 0x000622000020f000 */
[-CC-:B--2---:R-:W-:Y:S02]  /*5aa0*/  SHF.R.U64 R13, R10, R8.reuse, R3.reuse ;  /* 0x000000080a0d7219 */ /* 0x184fe40000001203 */
[----:B------:R-:W-:-:S04]  /*5ab0*/  SHF.R.U32.HI R0, RZ, R8, R3 ;  /* 0x00000008ff007219 */ /* 0x000fc80000011603 */
[----:B------:R-:W2:Y:S01]  /*5ac0*/  LDC R21, c[0x0][0x648] ;  /* 0x00019200ff157b82 */ /* 0x000ea20000000800 */
[-CC-:B----4-:R-:W-:Y:S02]  /*5ad0*/  SHF.R.U64 R15, R13, R11.reuse, R0.reuse ;  /* 0x0000000b0d0f7219 */ /* 0x190fe40000001200 */
[----:B------:R-:W-:-:S03]  /*5ae0*/  SHF.R.U32.HI R5, RZ, R11, R0 ;  /* 0x0000000bff057219 */ /* 0x000fc60000011600 */
[----:B------:R-:W-:Y:S02]  /*5af0*/  IMAD.MOV.U32 R4, RZ, RZ, R15 ;  /* 0x000000ffff047224 */ /* 0x000fe400078e000f */
[----:B------:R-:W4:Y:S01]  /*5b00*/  LDC R26, c[0x0][0x638] ;  /* 0x00018e00ff1a7b82 */ /* 0x000f220000000800 */
[----:B0-----:R-:W-:-:S07]  /*5b10*/  IMAD R22, R9, R7, R12 ;  /* 0x0000000709167224 */ /* 0x001fce00078e020c */
[----:B------:R-:W0:Y:S08]  /*5b20*/  LDC R27, c[0x0][0x610] ;  /* 0x00018400ff1b7b82 */ /* 0x000e300000000800 */
[----:B------:R-:W0:Y:S01]  /*5b30*/  LDC R28, c[0x0][0x600] ;  /* 0x00018000ff1c7b82 */ /* 0x000e220000000800 */
[----:B-123--:R-:W-:Y:S05]  /*5b40*/  @!P0 BRA `(.L_x_170) ;  /* 0x0000000000288947 */ /* 0x00efea0003800000 */
[----:B------:R-:W1:Y:S02]  /*5b50*/  LDC R0, c[0x0][0x64c] ;  /* 0x00019300ff007b82 */ /* 0x000e640000000800 */
[----:B-1----:R-:W-:-:S05]  /*5b60*/  IADD3 R3, P0, R15, R0, RZ ;  /* 0x000000000f037210 */ /* 0x002fca0007f1e0ff */
        /* <DEDUP_REMOVED lines=8> */
.L_x_170:
[----:B------:R-:W-:Y:S01]  /*5bf0*/  ISETP.NE.AND P0, PT, R2, 0x1, PT ;  /* 0x000000010200780c */ /* 0x000fe20003f05270 */
[----:B------:R-:W-:Y:S01]  /*5c00*/  IMAD.MOV R14, RZ, RZ, -R14 ;  /* 0x000000ffff0e7224 */ /* 0x000fe200078e0a0e */
[----:B------:R-:W-:Y:S02]  /*5c10*/  SHF.R.U64 R0, R4, R21, R5 ;  /* 0x0000001504007219 */ /* 0x000fe40000001205 */
[----:B------:R-:W-:Y:S02]  /*5c20*/  LOP3.LUT R3, R13, R100, RZ, 0xc0, !PT ;  /* 0x000000640d037212 */ /* 0x000fe400078ec0ff */
[----:B------:R-:W-:Y:S01]  /*5c30*/  LOP3.LUT R5, R10, R99, RZ, 0xc0, !PT ;  /* 0x000000630a057212 */ /* 0x000fe200078ec0ff */
[----:B------:R-:W-:Y:S02]  /*5c40*/  IMAD.MOV R4, RZ, RZ, -R0 ;  /* 0x000000ffff047224 */ /* 0x000fe400078e0a00 */
[----:B------:R-:W-:Y:S02]  /*5c50*/  IMAD R3, R96, R0, R3 ;  /* 0x0000000060037224 */ /* 0x000fe400078e0203 */
[----:B----4-:R-:W-:-:S02]  /*5c60*/  IMAD R0, R4, R26, R15 ;  /* 0x0000001a04007224 */ /* 0x010fc400078e020f */
[----:B------:R-:W-:Y:S02]  /*5c70*/  @P0 IMAD R22, R20, R14, R19 ;  /* 0x0000000e14160224 */ /* 0x000fe400078e0213 */
[----:B------:R-:W-:Y:S02]  /*5c80*/  IMAD.MOV.U32 R4, RZ, RZ, 0x1 ;  /* 0x00000001ff047424 */ /* 0x000fe400078e00ff */
[----:B0-----:R-:W-:Y:S02]  /*5c90*/  IMAD R22, R3, R27, R22 ;  /* 0x0000001b03167224 */ /* 0x001fe400078e0216 */
[----:B------:R-:W-:Y:S01]  /*5ca0*/  IMAD R3, R0, R28, R5 ;  /* 0x0000001c00037224 */ /* 0x000fe200078e0205 */
[----:B------:R-:W-:-:S04]  /*5cb0*/  PRMT R0, R4, 0x7610, R0 ;  /* 0x0000761004007816 */ /* 0x000fc80000000000 */
[----:B------:R-:W-:Y:S02]  /*5cc0*/  SEL R19, R3, R22, !P0 ;  /* 0x0000001603137207 */ /* 0x000fe40004000000 */
[----:B------:R-:W-:-:S07]  /*5cd0*/  SEL R22, R22, R3, !P0 ;  /* 0x0000000316167207 */ /* 0x000fce0004000000 */
.L_x_168:
[----:B------:R-:W-:Y:S01]  /*5ce0*/  LOP3.LUT P0, RZ, R0, 0xff, RZ, 0xc0, !PT ;  /* 0x000000ff00ff7812 */ /* 0x000fe2000780c0ff */
[----:B------:R-:W-:Y:S01]  /*5cf0*/  UIMAD.WIDE.U32 UR4, UR38, 0x38e38e39, URZ ;  /* 0x38e38e39260478a5 */ /* 0x000fe2000f8e003f */
[----:B------:R-:W-:-:S03]  /*5d00*/  LOP3.LUT R103, R103, 0x1, RZ, 0x3c, !PT ;  /* 0x0000000167677812 */ /* 0x000fc600078e3cff */
[----:B------:R-:W-:-:S04]  /*5d10*/  USHF.R.U32.HI UR4, URZ, 0x1, UR5 ;  /* 0x000000013f047899 */ /* 0x000fc80008011605 */
[----:B------:R-:W-:-:S04]  /*5d20*/  UIMAD UR38, UR4, -0x9, UR38 ;  /* 0xfffffff7042678a4 */ /* 0x000fc8000f8e0226 */
[----:B------:R-:W-:Y:S08]  /*5d30*/  @P0 BRA `(.L_x_171) ;  /* 0xffffffb800b00947 */ /* 0x000ff0000383ffff */
[----:B------:R-:W-:Y:S05]  /*5d40*/  EXIT ;  /* 0x000000000000794d */ /* 0x000fea0003800000 */
.L_x_18:
[----:B------:R-:W-:-:S08]  /*5d50*/  ISETP.NE.AND P0, PT, R14, RZ, PT ;  /* 0x000000ff0e00720c */ /* 0x000fd00003f05270 */
[----:B0-----:R-:W0:-:S00]  /*5d60*/  USETMAXREG.DEALLOC.CTAPOOL 0x28 ;  /* 0x00000028000079c8 */ /* 0x001e0000080e0500 */
[----:B------:R-:W-:Y:S05]  /*5d70*/  @P0 EXIT ;  /* 0x000000000000094d */ /* 0x000fea0003800000 */
[----:B0-----:R-:W-:Y:S01]  /*5d80*/  LOP3.LUT P0, RZ, R8, 0xff, RZ, 0xc0, !PT ;  /* 0x000000ff08ff7812 */ /* 0x001fe2000780c0ff */
[----:B------:R-:W-:Y:S02]  /*5d90*/  IMAD.MOV.U32 R3, RZ, RZ, 0x1 ;  /* 0x00000001ff037424 */ /* 0x000fe400078e00ff */
[----:B------:R-:W-:-:S10]  /*5da0*/  IMAD.MOV.U32 R8, RZ, RZ, RZ ;  /* 0x000000ffff087224 */ /* 0x000fd400078e00ff */
[----:B------:R-:W-:Y:S05]  /*5db0*/  @!P0 BRA `(.L_x_172) ;  /* 0x0000000c00648947 */ /* 0x000fea0003800000 */
[----:B------:R-:W0:Y:S01]  /*5dc0*/  S2UR UR9, SR_CgaCtaId ;  /* 0x00000000000979c3 */ /* 0x000e220000008800 */
[----:B------:R-:W-:Y:S01]  /*5dd0*/  ULDC UR5, c[0x0][0x658] ;  /* 0x0001960000057ab9 */ /* 0x000fe20000000800 */
[----:B------:R-:W-:Y:S01]  /*5de0*/  UMOV UR10, 0xffffffff ;  /* 0xffffffff000a7882 */ /* 0x000fe20000000000 */
[----:B------:R-:W-:Y:S01]  /*5df0*/  UMOV UR11, 0x1 ;  /* 0x00000001000b7882 */ /* 0x000fe20000000000 */
[----:B------:R-:W-:Y:S01]  /*5e00*/  USHF.L.U32 UR10, UR10, UR5, URZ ;  /* 0x000000050a0a7299 */ /* 0x000fe2000800063f */
[----:B------:R-:W-:Y:S01]  /*5e10*/  LOP3.LUT P0, RZ, R5, 0x1f, RZ, 0xc0, !PT ;  /* 0x0000001f05ff7812 */ /* 0x000fe2000780c0ff */
[----:B------:R-:W-:Y:S01]  /*5e20*/  BSSY B0, `(.L_x_172) ;  /* 0x00000d2000007945 */ /* 0x000fe20003800000 */
[C---:B------:R-:W-:Y:S01]  /*5e30*/  ISETP.NE.AND P2, PT, R4.reuse, RZ, PT ;  /* 0x000000ff0400720c */ /* 0x040fe20003f45270 */
[----:B------:R-:W-:Y:S01]  /*5e40*/  IMAD.MOV.U32 R10, RZ, RZ, 0x1 ;  /* 0x00000001ff0a7424 */ /* 0x000fe200078e00ff */
[----:B------:R-:W-:Y:S01]  /*5e50*/  ISETP.NE.OR P0, PT, R4, RZ, !P0 ;  /* 0x000000ff0400720c */ /* 0x000fe20004705670 */
[----:B------:R-:W-:Y:S01]  /*5e60*/  IMAD.MOV.U32 R3, RZ, RZ, 0x1 ;  /* 0x00000001ff037424 */ /* 0x000fe200078e00ff */
[----:B------:R-:W-:Y:S01]  /*5e70*/  LOP3.LUT R9, R23, 0x2, RZ, 0xfc, !PT ;  /* 0x0000000217097812 */ /* 0x000fe200078efcff */
[----:B------:R-:W-:Y:S01]  /*5e80*/  IMAD.MOV.U32 R8, RZ, RZ, RZ ;  /* 0x000000ffff087224 */ /* 0x000fe200078e00ff */
[----:B------:R-:W-:Y:S01]  /*5e90*/  ULDC UR4, c[0x0][0x600] ;  /* 0x0001800000047ab9 */ /* 0x000fe20000000800 */
[----:B------:R-:W-:Y:S01]  /*5ea0*/  UMOV UR18, 0x5 ;  /* 0x0000000500127882 */ /* 0x000fe20000000000 */
[----:B------:R-:W-:-:S02]  /*5eb0*/  UIADD3 UR26, UR40, 0x1, URZ ;  /* 0x00000001281a7890 */ /* 0x000fc4000fffe03f */
[----:B------:R-:W-:Y:S02]  /*5ec0*/  UIADD3 UR4, UR4, -0x1, URZ ;  /* 0xffffffff04047890 */ /* 0x000fe4000fffe03f */
[----:B------:R-:W-:Y:S01]  /*5ed0*/  USHF.L.U32 UR5, UR11, UR5, URZ ;  /* 0x000000050b057299 */ /* 0x000fe2000800063f */
[----:B------:R-:W-:Y:S01]  /*5ee0*/  ULDC.64 UR24, c[0x0][0x198] ;  /* 0x0000660000187ab9 */ /* 0x000fe20000000a00 */
[----:B0-----:R-:W-:Y:S02]  /*5ef0*/  ULOP3.LUT UR8, UR9, 0x1, URZ, 0xc0, !UPT ;  /* 0x0000000109087892 */ /* 0x001fe4000f8ec03f */
[----:B------:R-:W-:Y:S02]  /*5f00*/  USHF.L.U32 UR7, UR9, 0xd, URZ ;  /* 0x0000000d09077899 */ /* 0x000fe4000800063f */
[----:B------:R-:W-:Y:S02]  /*5f10*/  USHF.R.U32.HI UR27, URZ, 0x1, UR9 ;  /* 0x000000013f1b7899 */ /* 0x000fe40008011609 */
[----:B------:R-:W-:-:S02]  /*5f20*/  USHF.L.U32 UR6, UR9, 0x6, URZ ;  /* 0x0000000609067899 */ /* 0x000fc4000800063f */
[----:B------:R-:W-:Y:S02]  /*5f30*/  ULOP3.LUT UR9, UR9, 0xfffffffe, URZ, 0xc0, !UPT ;  /* 0xfffffffe09097892 */ /* 0x000fe4000f8ec03f */
[----:B------:R-:W-:Y:S02]  /*5f40*/  UISETP.GT.U32.AND UP0, UPT, UR8, 0xffff, UPT ;  /* 0x0000ffff0800788c */ /* 0x000fe4000bf04070 */
[----:B------:R-:W-:Y:S02]  /*5f50*/  ULOP3.LUT UR13, UR7, 0x2000, URZ, 0xc0, !UPT ;  /* 0x00002000070d7892 */ /* 0x000fe4000f8ec03f */
[----:B------:R-:W-:Y:S02]  /*5f60*/  ULOP3.LUT UR7, URZ, UR10, URZ, 0x33, !UPT ;  /* 0x0000000a3f077292 */ /* 0x000fe4000f8e333f */
[----:B------:R-:W-:Y:S02]  /*5f70*/  USHF.L.U32 UR10, UR11, UR9, URZ ;  /* 0x000000090b0a7299 */ /* 0x000fe4000800063f */
[----:B------:R-:W-:-:S02]  /*5f80*/  ULOP3.LUT UR9, UR9, 0x1, URZ, 0xfc, !UPT ;  /* 0x0000000109097892 */ /* 0x000fc4000f8efc3f */
[----:B------:R-:W-:Y:S02]  /*5f90*/  USEL UR8, UR8, 0xffff, !UP0 ;  /* 0x0000ffff08087887 */ /* 0x000fe4000c000000 */
[----:B------:R-:W-:Y:S02]  /*5fa0*/  USHF.L.U32 UR9, UR11, UR9, URZ ;  /* 0x000000090b097299 */ /* 0x000fe4000800063f */
[----:B------:R-:W-:Y:S02]  /*5fb0*/  ULOP3.LUT UR8, UR8, 0xffff, URZ, 0xc0, !UPT ;  /* 0x0000ffff08087892 */ /* 0x000fe4000f8ec03f */
[----:B------:R-:W-:Y:S02]  /*5fc0*/  ULEA UR28, UR27, 0x180, 0xc ;  /* 0x000001801b1c7891 */ /* 0x000fe4000f8e603f */
[----:B------:R-:W-:Y:S02]  /*5fd0*/  ULOP3.LUT UR6, UR6, 0x40, URZ, 0xc0, !UPT ;  /* 0x0000004006067892 */ /* 0x000fe4000f8ec03f */
[----:B------:R-:W-:-:S02]  /*5fe0*/  UIADD3 UR13, UR13, 0x12180, URZ ;  /* 0x000121800d0d7890 */ /* 0x000fc4000fffe03f */
[----:B------:R-:W-:Y:S02]  /*5ff0*/  ULOP3.LUT UR19, UR10, UR9, URZ, 0xfc, !UPT ;  /* 0x000000090a137292 */ /* 0x000fe4000f8efc3f */
[----:B------:R-:W-:-:S12]  /*6000*/  USHF.L.U32 UR18, UR18, UR8, URZ ;  /* 0x0000000812127299 */ /* 0x000fd8000800063f */
.L_x_184:
[----:B------:R-:W-:-:S03]  /*6010*/  UMOV UR8, 0xffffffff ;  /* 0xffffffff00087882 */ /* 0x000fc60000000000 */
[----:B------:R-:W-:Y:S05]  /*6020*/  BRA.DIV UR8, `(.L_x_173) ;  /* 0x0000001208987947 */ /* 0x000fea000b800000 */
[----:B------:R-:W-:-:S13]  /*6030*/  ELECT P6, URZ, PT ;  /* 0x00000000003f782f */ /* 0x000fda00038c0000 */
.L_x_202:
[----:B------:R-:W0:Y:S01]  /*6040*/  LDC R4, c[0x0][0x28c] ;  /* 0x0000a300ff047b82 */ /* 0x000e220000000800 */
[----:B------:R-:W-:Y:S01]  /*6050*/  BSSY B1, `(.L_x_174) ;  /* 0x000003a000017945 */ /* 0x000fe20003800000 */
[----:B0-----:R-:W-:-:S13]  /*6060*/  ISETP.LT.OR P6, PT, R4, 0x1, !P6 ;  /* 0x000000010400780c */ /* 0x001fda00077c1670 */
[----:B------:R-:W-:Y:S05]  /*6070*/  @P6 BRA `(.L_x_175) ;  /* 0x0000000000dc6947 */ /* 0x000fea0003800000 */
[----:B------:R-:W-:Y:S01]  /*6080*/  LEA R22, R22, UR27, 0x1 ;  /* 0x0000001b16167c11 */ /* 0x000fe2000f8e08ff */
[----:B------:R-:W-:Y:S01]  /*6090*/  IMAD.MOV.U32 R13, RZ, RZ, RZ ;  /* 0x000000ffff0d7224 */ /* 0x000fe200078e00ff */
[----:B------:R-:W-:Y:S01]  /*60a0*/  LEA R19, R19, UR6, 0x7 ;  /* 0x0000000613137c11 */ /* 0x000fe2000f8e38ff */
[----:B------:R-:W-:Y:S02]  /*60b0*/  IMAD.U32 R14, RZ, RZ, UR26 ;  /* 0x0000001aff0e7e24 */ /* 0x000fe4000f8e00ff */
[----:B------:R-:W-:Y:S02]  /*60c0*/  IMAD.MOV.U32 R4, RZ, RZ, R3 ;  /* 0x000000ffff047224 */ /* 0x000fe400078e0003 */
[----:B------:R-:W-:Y:S02]  /*60d0*/  IMAD.MOV.U32 R5, RZ, RZ, R8 ;  /* 0x000000ffff057224 */ /* 0x000fe400078e0008 */
[----:B------:R-:W-:-:S07]  /*60e0*/  IMAD.SHL.U32 R22, R22, 0x20, RZ ;  /* 0x0000002016167824 */ /* 0x000fce00078e00ff */
.L_x_179:
[----:B------:R-:W0:Y:S01]  /*60f0*/  S2R R7, SR_CgaCtaId ;  /* 0x0000000000077919 */ /* 0x000e220000008800 */
[----:B------:R-:W-:-:S04]  /*6100*/  MOV R6, 0x400 ;  /* 0x0000040000067802 */ /* 0x000fc80000000f00 */
[----:B0-----:R-:W-:Y:S02]  /*6110*/  LEA R12, R7, R6, 0x18 ;  /* 0x00000006070c7211 */ /* 0x001fe400078ec0ff */
[----:B------:R-:W-:Y:S01]  /*6120*/  SHF.L.U32 R6, R4, 0x1f, RZ ;  /* 0x0000001f04067819 */ /* 0x000fe200000006ff */
[----:B------:R-:W0:Y:S02]  /*6130*/  @!P2 LDC R7, c[0x0][0x500] ;  /* 0x00014000ff07ab82 */ /* 0x000e240000000800 */
[----:B------:R-:W-:-:S04]  /*6140*/  IMAD R11, R5, 0x8, R12 ;  /* 0x00000008050b7824 */ /* 0x000fc800078e020c */
[----:B------:R-:W1:Y:S02]  /*6150*/  SYNCS.PHASECHK.TRANS64.TRYWAIT P1, [R11+URZ+0x48], R6 ;  /* 0x000048060b0075a7 */ /* 0x000e64000802017f */
[----:B-1----:R-:W-:Y:S05]  /*6160*/  @!P1 BRA `(.L_x_176) ;  /* 0x0000001000689947 */ /* 0x002fea0003800000 */
.L_x_203:
[----:B-1----:R-:W-:Y:S01]  /*6170*/  PRMT R6, R9, 0x9910, RZ ;  /* 0x0000991009067816 */ /* 0x002fe200000000ff */
[----:B0-----:R0:W-:Y:S03]  /*6180*/  @!P2 SYNCS.ARRIVE.TRANS64 RZ, [R11+URZ], R7 ;  /* 0x000000070bffa9a7 */ /* 0x0011e6000800003f */
[----:B------:R-:W-:-:S13]  /*6190*/  ISETP.NE.AND P1, PT, R6, 0x2, PT ;  /* 0x000000020600780c */ /* 0x000fda0003f25270 */
[----:B0-----:R-:W-:Y:S05]  /*61a0*/  @P1 BRA `(.L_x_177) ;  /* 0x0000000000041947 */ /* 0x001fea0003800000 */
[----:B------:R-:W-:Y:S01]  /*61b0*/  BPT.TRAP 0x1 ;  /* 0x000000040000795c */ /* 0x000fe20000300000 */
.L_x_177:
[----:B------:R-:W-:Y:S05]  /*61c0*/  @P0 BRA `(.L_x_178) ;  /* 0x0000000000040947 */ /* 0x000fea0003800000 */
[----:B------:R-:W-:Y:S01]  /*61d0*/  BPT.TRAP 0x1 ;  /* 0x000000040000795c */ /* 0x000fe20000300000 */
.L_x_178:
[----:B------:R-:W-:Y:S01]  /*61e0*/  R2UR UR11, R5 ;  /* 0x00000000050b72ca */ /* 0x000fe200000e0000 */
[----:B------:R-:W-:Y:S01]  /*61f0*/  VIADD R14, R14, 0xffffffff ;  /* 0xffffffff0e0e7836 */ /* 0x000fe20000000000 */
[----:B------:R-:W-:Y:S01]  /*6200*/  R2UR UR21, R12 ;  /* 0x000000000c1572ca */ /* 0x000fe200000e0000 */
[----:B------:R-:W-:Y:S01]  /*6210*/  UIADD3 UR14, UP0, UR24, 0xf0, URZ ;  /* 0x000000f0180e7890 */ /* 0x000fe2000ff1e03f */
[----:B------:R-:W-:Y:S01]  /*6220*/  R2UR UR22, R22 ;  /* 0x00000000161672ca */ /* 0x000fe200000e0000 */
[----:B------:R-:W-:Y:S01]  /*6230*/  UIADD3 UR30, UP1, UR24, 0x1f0, URZ ;  /* 0x000001f0181e7890 */ /* 0x000fe2000ff3e03f */
[----:B------:R-:W-:Y:S01]  /*6240*/  R2UR UR9, R11 ;  /* 0x000000000b0972ca */ /* 0x000fe200000e0000 */
[----:B------:R-:W-:Y:S01]  /*6250*/  UIADD3.X UR15, URZ, UR25, URZ, UP0, !UPT ;  /* 0x000000193f0f7290 */ /* 0x000fe200087fe43f */
[----:B------:R-:W-:Y:S01]  /*6260*/  R2UR UR10, R13 ;  /* 0x000000000d0a72ca */ /* 0x000fe200000e0000 */
[----:B------:R-:W-:Y:S01]  /*6270*/  UPRMT UR20, URZ, 0x5410, UR18 ;  /* 0x000054103f147896 */ /* 0x000fe20008000012 */
[----:B------:R-:W-:Y:S01]  /*6280*/  R2UR UR12, R18 ;  /* 0x00000000120c72ca */ /* 0x000fe200000e0000 */
[----:B------:R-:W-:Y:S01]  /*6290*/  VIADD R5, R5, 0x1 ;  /* 0x0000000105057836 */ /* 0x000fe20000000000 */
[----:B------:R-:W-:Y:S01]  /*62a0*/  R2UR UR23, R19 ;  /* 0x00000000131772ca */ /* 0x000fe200000e0000 */
[----:B------:R-:W-:Y:S01]  /*62b0*/  ULEA UR8, UR11, UR28, 0xd ;  /* 0x0000001c0b087291 */ /* 0x000fe2000f8e683f */
[----:B------:R-:W-:Y:S01]  /*62c0*/  ISETP.GT.AND P3, PT, R14, 0x1, PT ;  /* 0x000000010e00780c */ /* 0x000fe20003f64270 */
[----:B------:R-:W-:Y:S01]  /*62d0*/  ULEA UR11, UR11, UR13, 0xe ;  /* 0x0000000d0b0b7291 */ /* 0x000fe2000f8e703f */
[----:B------:R-:W-:Y:S01]  /*62e0*/  ISETP.NE.AND P1, PT, R5, 0x9, PT ;  /* 0x000000090500780c */ /* 0x000fe20003f25270 */
[----:B------:R-:W-:Y:S01]  /*62f0*/  UIADD3 UR8, UR21, UR8, URZ ;  /* 0x0000000815087290 */ /* 0x000fe2000fffe03f */
[----:B------:R-:W-:Y:S01]  /*6300*/  VIADD R13, R13, 0x80 ;  /* 0x000000800d0d7836 */ /* 0x000fe20000000000 */
[----:B------:R-:W-:Y:S01]  /*6310*/  UIADD3 UR21, UR21, UR11, URZ ;  /* 0x0000000b15157290 */ /* 0x000fe2000fffe03f */
[----:B------:R-:W-:Y:S01]  /*6320*/  SEL R7, RZ, 0x1, P1 ;  /* 0x00000001ff077807 */ /* 0x000fe20000800000 */
[----:B------:R-:W-:Y:S01]  /*6330*/  UPRMT UR29, URZ, 0x5410, UR19 ;  /* 0x000054103f1d7896 */ /* 0x000fe20008000013 */
[----:B------:R-:W-:Y:S01]  /*6340*/  SEL R5, R5, RZ, P1 ;  /* 0x000000ff05057207 */ /* 0x000fe20000800000 */
[----:B------:R-:W-:Y:S01]  /*6350*/  UIADD3.X UR31, URZ, UR25, URZ, UP1, !UPT ;  /* 0x000000193f1f7290 */ /* 0x000fe20008ffe43f */
[----:B------:R-:W-:Y:S01]  /*6360*/  LOP3.LUT R4, R4, R7, RZ, 0x3c, !PT ;  /* 0x0000000704047212 */ /* 0x000fe200078e3cff */
[----:B------:R-:W-:Y:S01]  /*6370*/  UMOV UR16, 0x0 ;  /* 0x0000000000107882 */ /* 0x000fe20000000000 */
[----:B------:R-:W-:Y:S01]  /*6380*/  UMOV UR17, 0x10000000 ;  /* 0x1000000000117882 */ /* 0x000fe20000000000 */
[----:B------:R-:W-:-:S02]  /*6390*/  UMOV UR11, UR22 ;  /* 0x00000016000b7c82 */ /* 0x000fc40008000000 */
[----:B------:R0:W-:Y:S02]  /*63a0*/  UTMALDG.3D.MULTICAST [UR8], [UR14], UR20, desc[UR16] ;  /* 0x000010080e0073b4 */ /* 0x0001e40008011814 */
[----:B0-----:R-:W-:Y:S01]  /*63b0*/  UMOV UR8, UR21 ;  /* 0x0000001500087c82 */ /* 0x001fe20008000000 */
[----:B------:R-:W-:Y:S02]  /*63c0*/  UMOV UR11, UR23 ;  /* 0x00000017000b7c82 */ /* 0x000fe40008000000 */
[----:B------:R0:W-:Y:S02]  /*63d0*/  UTMALDG.3D.MULTICAST [UR8], [UR30], UR29, desc[UR16] ;  /* 0x000010081e0073b4 */ /* 0x0001e4000801181d */
[----:B0-----:R-:W-:Y:S05]  /*63e0*/  @P3 BRA `(.L_x_179) ;  /* 0xfffffffc00403947 */ /* 0x001fea000383ffff */
.L_x_175:
[----:B------:R-:W-:Y:S05]  /*63f0*/  BSYNC B1 ;  /* 0x0000000000017941 */ /* 0x000fea0003800000 */
.L_x_174:
[----:B------:R-:W2:Y:S01]  /*6400*/  LDL.64 R20, [R1] ;  /* 0x0000000001147983 */ /* 0x000ea20000100a00 */
[----:B------:R-:W-:Y:S01]  /*6410*/  LOP3.LUT P4, RZ, R10, 0xff, RZ, 0xc0, !PT ;  /* 0x000000ff0aff7812 */ /* 0x000fe2000788c0ff */
[----:B------:R-:W-:Y:S01]  /*6420*/  VIADD R7, R8, UR40 ;  /* 0x0000002808077c36 */ /* 0x000fe20008000000 */
[----:B------:R-:W-:Y:S01]  /*6430*/  ULDC.64 UR8, c[0x0][0x650] ;  /* 0x0001940000087ab9 */ /* 0x000fe20000000a00 */
[----:B------:R-:W-:Y:S01]  /*6440*/  IMAD.U32 R8, RZ, RZ, UR40 ;  /* 0x00000028ff087e24 */ /* 0x000fe2000f8e00ff */
[----:B------:R-:W-:Y:S01]  /*6450*/  UISETP.GE.U32.AND UP0, UPT, UR40, 0x9, UPT ;  /* 0x000000092800788c */ /* 0x000fe2000bf06070 */
[----:B------:R-:W-:Y:S01]  /*6460*/  BSSY B1, `(.L_x_180) ;  /* 0x000006b000017945 */ /* 0x000fe20003800000 */
[----:B------:R-:W-:Y:S01]  /*6470*/  ISETP.GT.U32.AND P1, PT, R7, 0x8, PT ;  /* 0x000000080700780c */ /* 0x000fe20003f24070 */
[----:B------:R-:W-:Y:S01]  /*6480*/  IMAD.MOV.U32 R22, RZ, RZ, -0x1 ;  /* 0xffffffffff167424 */ /* 0x000fe200078e00ff */
[----:B------:R-:W-:Y:S01]  /*6490*/  PRMT R10, RZ, 0x7610, R10 ;  /* 0x00007610ff0a7816 */ /* 0x000fe2000000000a */
[----:B------:R-:W-:Y:S01]  /*64a0*/  IMAD.MOV.U32 R19, RZ, RZ, -0x1 ;  /* 0xffffffffff137424 */ /* 0x000fe200078e00ff */
[----:B------:R-:W-:Y:S01]  /*64b0*/  ISETP.LT.U32.AND P1, PT, R8, 0x9, P1 ;  /* 0x000000090800780c */ /* 0x000fe20000f21070 */
[----:B------:R-:W-:Y:S01]  /*64c0*/  IMAD.MOV.U32 R18, RZ, RZ, -0x1 ;  /* 0xffffffffff127424 */ /* 0x000fe200078e00ff */
[----:B------:R-:W-:Y:S01]  /*64d0*/  PLOP3.LUT P3, PT, PT, PT, UP0, 0x80, 0x0 ;  /* 0x000000000000781c */ /* 0x000fe20003f6f008 */
[----:B------:R-:W0:Y:S01]  /*64e0*/  @P4 S2R R5, SR_CgaCtaId ;  /* 0x0000000000054919 */ /* 0x000e220000008800 */
[----:B------:R-:W-:-:S04]  /*64f0*/  @P4 MOV R4, 0x400 ;  /* 0x0000040000044802 */ /* 0x000fc80000000f00 */
[----:B0-----:R-:W-:Y:S01]  /*6500*/  @P4 LEA R6, R5, R4, 0x18 ;  /* 0x0000000405064211 */ /* 0x001fe200078ec0ff */
[----:B------:R-:W-:Y:S01]  /*6510*/  IMAD.WIDE.U32 R4, R7, 0x38e38e39, RZ ;  /* 0x38e38e3907047825 */ /* 0x000fe200078e00ff */
[----:B------:R-:W-:Y:S02]  /*6520*/  SEL R4, RZ, 0x1, !P1 ;  /* 0x00000001ff047807 */ /* 0x000fe40004800000 */
[----:B------:R0:W-:Y:S02]  /*6530*/  @P4 SYNCS.ARRIVE.TRANS64.A1T0 RZ, [R6+URZ+0xc8], RZ ;  /* 0x0000c8ff06ff49a7 */ /* 0x0001e4000810003f */
[----:B------:R-:W-:Y:S02]  /*6540*/  LOP3.LUT R3, R3, R4, RZ, 0x3c, !PT ;  /* 0x0000000403037212 */ /* 0x000fe400078e3cff */
[----:B------:R-:W-:Y:S02]  /*6550*/  PRMT R4, RZ, 0x7610, R4 ;  /* 0x00007610ff047816 */ /* 0x000fe40000000004 */
[----:B0-----:R-:W-:-:S04]  /*6560*/  SHF.R.U32.HI R6, RZ, 0x1, R5 ;  /* 0x00000001ff067819 */ /* 0x001fc80000011605 */
[----:B------:R-:W-:Y:S01]  /*6570*/  @P3 LOP3.LUT R3, R3, 0x1, R6, 0x78, !PT ;  /* 0x0000000103033812 */ /* 0x000fe200078e7806 */
[----:B------:R-:W-:Y:S01]  /*6580*/  IMAD R8, R6, -0x9, R7 ;  /* 0xfffffff706087824 */ /* 0x000fe200078e0207 */
[----:B--2---:R-:W-:-:S04]  /*6590*/  IADD3 R16, P4, R16, R20, RZ ;  /* 0x0000001410107210 */ /* 0x004fc80007f9e0ff */
[----:B------:R-:W-:Y:S01]  /*65a0*/  ISETP.GE.U32.AND P1, PT, R16, UR8, PT ;  /* 0x0000000810007c0c */ /* 0x000fe2000bf26070 */
[----:B------:R-:W-:-:S05]  /*65b0*/  IMAD.X R17, R17, 0x1, R0, P4 ;  /* 0x0000000111117824 */ /* 0x000fca00020e0600 */
[----:B------:R-:W-:-:S13]  /*65c0*/  ISETP.GE.U32.AND.EX P1, PT, R17, UR9, PT, P1 ;  /* 0x0000000911007c0c */ /* 0x000fda000bf26110 */
[----:B------:R-:W-:Y:S05]  /*65d0*/  @P1 BRA `(.L_x_181) ;  /* 0x00000004004c1947 */ /* 0x000fea0003800000 */
[----:B------:R-:W0:Y:S01]  /*65e0*/  S2R R12, SR_CTAID.X ;  /* 0x00000000000c7919 */ /* 0x000e220000002500 */
[----:B------:R-:W-:Y:S01]  /*65f0*/  ULDC.64 UR8, c[0x0][0x628] ;  /* 0x00018a0000087ab9 */ /* 0x000fe20000000a00 */
[----:B------:R-:W1:Y:S01]  /*6600*/  LDC R13, c[0x0][0x144] ;  /* 0x00005100ff0d7b82 */ /* 0x000e620000000800 */
[----:B------:R-:W-:Y:S01]  /*6610*/  ISETP.NE.U32.AND P1, PT, RZ, UR8, PT ;  /* 0x00000008ff007c0c */ /* 0x000fe2000bf25070 */
[----:B------:R-:W2:Y:S01]  /*6620*/  S2R R11, SR_CTAID.Y ;  /* 0x00000000000b7919 */ /* 0x000ea20000002600 */
[----:B------:R-:W-:Y:S01]  /*6630*/  ULDC UR10, c[0x0][0x150] ;  /* 0x00005400000a7ab9 */ /* 0x000fe20000000800 */
[----:B------:R-:W-:Y:S01]  /*6640*/  ULDC UR11, c[0x0][0x630] ;  /* 0x00018c00000b7ab9 */ /* 0x000fe20000000800 */
[----:B------:R-:W-:Y:S01]  /*6650*/  ISETP.NE.AND.EX P1, PT, RZ, UR9, PT, P1 ;  /* 0x00000009ff007c0c */ /* 0x000fe2000bf25310 */
[----:B------:R-:W-:Y:S01]  /*6660*/  IMAD.MOV.U32 R4, RZ, RZ, R16 ;  /* 0x000000ffff047224 */ /* 0x000fe200078e0010 */
[----:B0-----:R-:W-:-:S05]  /*6670*/  I2FP.F32.U32 R5, R12 ;  /* 0x0000000c00057245 */ /* 0x001fca0000201000 */
[----:B------:R-:W-:Y:S01]  /*6680*/  FMUL R14, R5, UR10 ;  /* 0x0000000a050e7c20 */ /* 0x000fe20008400000 */
[----:B------:R-:W-:-:S05]  /*6690*/  IMAD.MOV.U32 R5, RZ, RZ, R17 ;  /* 0x000000ffff057224 */ /* 0x000fca00078e0011 */
[----:B--2---:R-:W-:Y:S05]  /*66a0*/  @!P1 BRA `(.L_x_182) ;  /* 0x0000000000289947 */ /* 0x004fea0003800000 */
[----:B------:R-:W-:Y:S02]  /*66b0*/  ULDC UR10, c[0x0][0x634] ;  /* 0x00018d00000a7ab9 */ /* 0x000fe40000000800 */
[----:B------:R-:W-:-:S05]  /*66c0*/  IADD3 R5, P1, R16, UR10, RZ ;  /* 0x0000000a10057c10 */ /* 0x000fca000ff3e0ff */
[----:B------:R-:W-:-:S04]  /*66d0*/  IMAD.X R15, RZ, RZ, R17, P1 ;  /* 0x000000ffff0f7224 */ /* 0x000fc800008e0611 */
[----:B------:R-:W-:-:S04]  /*66e0*/  IMAD.WIDE.U32 R6, R15, UR8, RZ ;  /* 0x000000080f067c25 */ /* 0x000fc8000f8e00ff */
[----:B------:R-:W-:-:S04]  /*66f0*/  IMAD.WIDE.U32 R6, P1, R5, UR9, R6 ;  /* 0x0000000905067c25 */ /* 0x000fc8000f820006 */
[----:B------:R-:W-:-:S04]  /*6700*/  IMAD.WIDE.U32 R4, R5, UR8, RZ ;  /* 0x0000000805047c25 */ /* 0x000fc8000f8e00ff */
[----:B------:R-:W-:Y:S01]  /*6710*/  IMAD.MOV.U32 R4, RZ, RZ, R7 ;  /* 0x000000ffff047224 */ /* 0x000fe200078e0007 */
[----:B------:R-:W-:Y:S01]  /*6720*/  IADD3 RZ, P3, R5, R6, RZ ;  /* 0x0000000605ff7210 */ /* 0x000fe20007f7e0ff */
[----:B------:R-:W-:-:S04]  /*6730*/  IMAD.X R5, RZ, RZ, RZ, P1 ;  /* 0x000000ffff057224 */ /* 0x000fc800008e06ff */
[----:B------:R-:W-:-:S08]  /*6740*/  IMAD.WIDE.U32.X R4, R15, UR9, R4, P3 ;  /* 0x000000090f047c25 */ /* 0x000fd000098e0404 */
.L_x_182:
[--C-:B------:R-:W-:Y:S01]  /*6750*/  SHF.R.U64 R18, R4, UR11, R5.reuse ;  /* 0x0000000b04127c19 */ /* 0x100fe20008001205 */
[----:B------:R-:W0:Y:S01]  /*6760*/  F2I.U32.TRUNC.NTZ R14, R14 ;  /* 0x0000000e000e7305 */ /* 0x000e22000020f000 */
[----:B------:R-:W-:Y:S01]  /*6770*/  SHF.R.U32.HI R4, RZ, UR11, R5 ;  /* 0x0000000bff047c19 */ /* 0x000fe20008011605 */
[----:B------:R-:W-:Y:S01]  /*6780*/  ULDC.64 UR8, c[0x0][0x620] ;  /* 0x0001880000087ab9 */ /* 0x000fe20000000a00 */
[----:B------:R-:W-:Y:S01]  /*6790*/  IADD3 R7, P1, RZ, -R18, RZ ;  /* 0x80000012ff077210 */ /* 0x000fe20007f3e0ff */
[----:B------:R-:W-:Y:S01]  /*67a0*/  ULDC.64 UR10, c[0x0][0x640] ;  /* 0x00019000000a7ab9 */ /* 0x000fe20000000a00 */
[----:B------:R-:W2:Y:S03]  /*67b0*/  LDC R20, c[0x0][0x148] ;  /* 0x00005200ff147b82 */ /* 0x000ea60000000800 */
[----:B------:R-:W-:Y:S01]  /*67c0*/  IMAD.X R4, RZ, RZ, ~R4, P1 ;  /* 0x000000ffff047224 */ /* 0x000fe200008e0e04 */
[----:B------:R-:W-:-:S03]  /*67d0*/  ISETP.NE.U32.AND P1, PT, RZ, UR10, PT ;  /* 0x0000000aff007c0c */ /* 0x000fc6000bf25070 */
[----:B------:R-:W-:Y:S01]  /*67e0*/  IMAD R6, R4, UR8, RZ ;  /* 0x0000000804067c24 */ /* 0x000fe2000f8e02ff */
[----:B------:R-:W-:Y:S01]  /*67f0*/  ISETP.NE.AND.EX P1, PT, RZ, UR11, PT, P1 ;  /* 0x0000000bff007c0c */ /* 0x000fe2000bf25310 */
[----:B------:R-:W-:Y:S01]  /*6800*/  IMAD.WIDE.U32 R4, R7, UR8, R16 ;  /* 0x0000000807047c25 */ /* 0x000fe2000f8e0010 */
[----:B------:R-:W-:-:S03]  /*6810*/  ULDC UR8, c[0x0][0x618] ;  /* 0x0001860000087ab9 */ /* 0x000fc60000000800 */
[----:B------:R-:W-:Y:S01]  /*6820*/  IMAD R7, R7, UR9, R6 ;  /* 0x0000000907077c24 */ /* 0x000fe2000f8e0206 */
[----:B------:R-:W-:Y:S01]  /*6830*/  ULDC UR9, c[0x0][0x154] ;  /* 0x0000550000097ab9 */ /* 0x000fe20000000800 */
[----:B0-----:R-:W-:Y:S02]  /*6840*/  IMAD.MOV R6, RZ, RZ, -R14 ;  /* 0x000000ffff067224 */ /* 0x001fe400078e0a0e */
[----:B------:R-:W-:Y:S02]  /*6850*/  IMAD.IADD R5, R5, 0x1, R7 ;  /* 0x0000000105057824 */ /* 0x000fe400078e0207 */
[----:B-1----:R-:W-:Y:S01]  /*6860*/  IMAD R12, R13, R6, R12 ;  /* 0x000000060d0c7224 */ /* 0x002fe200078e020c */
[----:B------:R-:W-:Y:S02]  /*6870*/  I2FP.F32.U32 R6, R11 ;  /* 0x0000000b00067245 */ /* 0x000fe40000201000 */
[--C-:B------:R-:W-:Y:S02]  /*6880*/  SHF.R.U64 R13, R4, UR8, R5.reuse ;  /* 0x00000008040d7c19 */ /* 0x100fe40008001205 */
[----:B------:R-:W-:Y:S01]  /*6890*/  SHF.R.U32.HI R4, RZ, UR8, R5 ;  /* 0x00000008ff047c19 */ /* 0x000fe20008011605 */
[----:B------:R-:W-:Y:S01]  /*68a0*/  FMUL R6, R6, UR9 ;  /* 0x0000000906067c20 */ /* 0x000fe20008400000 */
[----:B------:R-:W-:-:S02]  /*68b0*/  ULDC UR8, c[0x0][0x608] ;  /* 0x0001820000087ab9 */ /* 0x000fc40000000800 */
[--C-:B------:R-:W-:Y:S01]  /*68c0*/  SHF.R.U64 R15, R13, UR8, R4.reuse ;  /* 0x000000080d0f7c19 */ /* 0x100fe20008001204 */
[----:B------:R0:W1:Y:S01]  /*68d0*/  F2I.U32.TRUNC.NTZ R21, R6 ;  /* 0x0000000600157305 */ /* 0x000062000020f000 */
[----:B------:R-:W-:Y:S01]  /*68e0*/  SHF.R.U32.HI R4, RZ, UR8, R4 ;  /* 0x00000008ff047c19 */ /* 0x000fe20008011604 */
[----:B------:R-:W-:-:S03]  /*68f0*/  ULDC UR8, c[0x0][0x658] ;  /* 0x0001960000087ab9 */ /* 0x000fc60000000800 */
[--C-:B------:R-:W-:Y:S02]  /*6900*/  SHF.R.U64 R14, R15, UR8, R4.reuse ;  /* 0x000000080f0e7c19 */ /* 0x100fe40008001204 */
[----:B------:R-:W-:-:S03]  /*6910*/  SHF.R.U32.HI R19, RZ, UR8, R4 ;  /* 0x00000008ff137c19 */ /* 0x000fc60008011604 */
[----:B------:R-:W-:Y:S02]  /*6920*/  IMAD.MOV.U32 R4, RZ, RZ, R14 ;  /* 0x000000ffff047224 */ /* 0x000fe400078e000e */
[----:B------:R-:W-:Y:S01]  /*6930*/  IMAD.MOV.U32 R5, RZ, RZ, R19 ;  /* 0x000000ffff057224 */ /* 0x000fe200078e0013 */
[----:B0-----:R-:W-:Y:S06]  /*6940*/  @!P1 BRA `(.L_x_183) ;  /* 0x0000000000289947 */ /* 0x001fec0003800000 */
        /* <DEDUP_REMOVED lines=10> */
.L_x_183:
[----:B------:R-:W-:Y:S01]  /*69f0*/  ISETP.NE.AND P1, PT, R2, 0x1, PT ;  /* 0x000000010200780c */ /* 0x000fe20003f25270 */
[----:B------:R-:W-:Y:S01]  /*6a00*/  ULDC UR8, c[0x0][0x648] ;  /* 0x0001920000087ab9 */ /* 0x000fe20000000800 */
[----:B------:R-:W-:Y:S01]  /*6a10*/  LOP3.LUT R15, R15, UR7, RZ, 0xc0, !PT ;  /* 0x000000070f0f7c12 */ /* 0x000fe2000f8ec0ff */
[----:B-1----:R-:W-:Y:S01]  /*6a20*/  IMAD.MOV R21, RZ, RZ, -R21 ;  /* 0x000000ffff157224 */ /* 0x002fe200078e0a15 */
[----:B------:R-:W-:Y:S01]  /*6a30*/  SHF.R.U64 R4, R4, UR8, R5 ;  /* 0x0000000804047c19 */ /* 0x000fe20008001205 */
[----:B------:R-:W-:Y:S01]  /*6a40*/  ULDC UR8, c[0x0][0x638] ;  /* 0x00018e0000087ab9 */ /* 0x000fe20000000800 */
[----:B------:R-:W-:Y:S01]  /*6a50*/  LOP3.LUT R13, R13, UR4, RZ, 0xc0, !PT ;  /* 0x000000040d0d7c12 */ /* 0x000fe2000f8ec0ff */
[----:B------:R-:W-:Y:S02]  /*6a60*/  ULDC UR9, c[0x0][0x610] ;  /* 0x0001840000097ab9 */ /* 0x000fe40000000800 */
[----:B------:R-:W-:Y:S02]  /*6a70*/  IMAD.MOV R5, RZ, RZ, -R4 ;  /* 0x000000ffff057224 */ /* 0x000fe400078e0a04 */
[----:B------:R-:W-:-:S02]  /*6a80*/  IMAD R15, R4, UR5, R15 ;  /* 0x00000005040f7c24 */ /* 0x000fc4000f8e020f */
[----:B--2---:R-:W-:Y:S02]  /*6a90*/  @P1 IMAD R12, R20, R21, R11 ;  /* 0x00000015140c1224 */ /* 0x004fe400078e020b */
[----:B------:R-:W-:Y:S01]  /*6aa0*/  IMAD R14, R5, UR8, R14 ;  /* 0x00000008050e7c24 */ /* 0x000fe2000f8e020e */
[----:B------:R-:W-:Y:S01]  /*6ab0*/  ULDC UR8, c[0x0][0x600] ;  /* 0x0001800000087ab9 */ /* 0x000fe20000000800 */
[----:B------:R-:W-:Y:S02]  /*6ac0*/  IMAD R12, R15, UR9, R12 ;  /* 0x000000090f0c7c24 */ /* 0x000fe4000f8e020c */
[----:B------:R-:W-:Y:S02]  /*6ad0*/  IMAD R5, R14, UR8, R13 ;  /* 0x000000080e057c24 */ /* 0x000fe4000f8e020d */
[----:B------:R-:W-:-:S03]  /*6ae0*/  IMAD.MOV.U32 R4, RZ, RZ, 0x1 ;  /* 0x00000001ff047424 */ /* 0x000fc600078e00ff */
[----:B------:R-:W-:Y:S02]  /*6af0*/  SEL R19, R5, R12, !P1 ;  /* 0x0000000c05137207 */ /* 0x000fe40004800000 */
[----:B------:R-:W-:-:S07]  /*6b00*/  SEL R22, R12, R5, !P1 ;  /* 0x000000050c167207 */ /* 0x000fce0004800000 */
.L_x_181:
[----:B------:R-:W-:Y:S05]  /*6b10*/  BSYNC B1 ;  /* 0x0000000000017941 */ /* 0x000fea0003800000 */
.L_x_180:
[----:B------:R-:W-:-:S13]  /*6b20*/  LOP3.LUT P1, RZ, R4, 0xff, RZ, 0xc0, !PT ;  /* 0x000000ff04ff7812 */ /* 0x000fda000782c0ff */
[----:B------:R-:W-:Y:S05]  /*6b30*/  @P1 BRA `(.L_x_184) ;  /* 0xfffffff400341947 */ /* 0x000fea000383ffff */
[----:B------:R-:W-:Y:S05]  /*6b40*/  BSYNC B0 ;  /* 0x0000000000007941 */ /* 0x000fea0003800000 */
.L_x_172:
[----:B------:R-:W-:-:S03]  /*6b50*/  UMOV UR8, 0xffffffff ;  /* 0xffffffff00087882 */ /* 0x000fc60000000000 */
[----:B------:R-:W-:Y:S05]  /*6b60*/  BRA.DIV UR8, `(.L_x_185) ;  /* 0x0000000608fc7947 */ /* 0x000fea000b800000 */
[----:B------:R-:W-:-:S13]  /*6b70*/  ELECT P6, URZ, PT ;  /* 0x00000000003f782f */ /* 0x000fda00038c0000 */
.L_x_206:
[----:B------:R-:W-:Y:S04]  /*6b80*/  BSSY B0, `(.L_x_186) ;  /* 0x0000058000007945 */ /* 0x000fe80003800000 */
[----:B------:R-:W-:Y:S05]  /*6b90*/  @!P6 BRA `(.L_x_187) ;  /* 0x000000040058e947 */ /* 0x000fea0003800000 */
[----:B------:R-:W-:-:S04]  /*6ba0*/  LOP3.LUT R23, R23, 0x2, RZ, 0xfc, !PT ;  /* 0x0000000217177812 */ /* 0x000fc800078efcff */
[----:B------:R-:W-:-:S13]  /*6bb0*/  ISETP.NE.AND P0, PT, R23, 0x3, PT ;  /* 0x000000031700780c */ /* 0x000fda0003f05270 */
[----:B------:R-:W-:Y:S05]  /*6bc0*/  @!P0 BRA `(.L_x_188) ;  /* 0x0000000000048947 */ /* 0x000fea0003800000 */
[----:B------:R-:W-:Y:S01]  /*6bd0*/  BPT.TRAP 0x1 ;  /* 0x000000040000795c */ /* 0x000fe20000300000 */
.L_x_188:
[----:B------:R-:W0:Y:S01]  /*6be0*/  S2R R5, SR_CgaCtaId ;  /* 0x0000000000057919 */ /* 0x000e220000008800 */
[----:B------:R-:W-:Y:S02]  /*6bf0*/  MOV R0, 0x400 ;  /* 0x0000040000007802 */ /* 0x000fe40000000f00 */
[----:B------:R-:W-:Y:S02]  /*6c00*/  SHF.L.U32 R2, R3, 0x1f, RZ ;  /* 0x0000001f03027819 */ /* 0x000fe400000006ff */
[----:B0-----:R-:W-:-:S05]  /*6c10*/  LEA R5, R5, R0, 0x18 ;  /* 0x0000000005057211 */ /* 0x001fca00078ec0ff */
[----:B------:R-:W-:-:S04]  /*6c20*/  VIADD R5, R5, 0x48 ;  /* 0x0000004805057836 */ /* 0x000fc80000000000 */
[C---:B------:R-:W-:Y:S02]  /*6c30*/  IMAD R7, R8.reuse, 0x8, R5 ;  /* 0x0000000808077824 */ /* 0x040fe400078e0205 */
[----:B------:R-:W-:Y:S02]  /*6c40*/  VIADD R8, R8, 0x1 ;  /* 0x0000000108087836 */ /* 0x000fe40000000000 */
[----:B------:R-:W0:Y:S03]  /*6c50*/  SYNCS.PHASECHK.TRANS64.TRYWAIT P0, [R7+URZ], R2 ;  /* 0x00000002070075a7 */ /* 0x000e26000800017f */
[----:B------:R-:W-:-:S04]  /*6c60*/  ISETP.NE.AND P1, PT, R8, 0x9, PT ;  /* 0x000000090800780c */ /* 0x000fc80003f25270 */
[----:B------:R-:W-:Y:S02]  /*6c70*/  SEL R0, RZ, 0x1, P1 ;  /* 0x00000001ff007807 */ /* 0x000fe40000800000 */
[----:B------:R-:W-:Y:S02]  /*6c80*/  SEL R8, R8, RZ, P1 ;  /* 0x000000ff08087207 */ /* 0x000fe40000800000 */
[----:B------:R-:W-:-:S03]  /*6c90*/  LOP3.LUT R9, R3, R0, RZ, 0x3c, !PT ;  /* 0x0000000003097212 */ /* 0x000fc600078e3cff */
[----:B------:R-:W-:Y:S01]  /*6ca0*/  IMAD R6, R8, 0x8, R5 ;  /* 0x0000000808067824 */ /* 0x000fe200078e0205 */
[----:B------:R-:W-:Y:S01]  /*6cb0*/  SHF.L.U32 R3, R9, 0x1f, RZ ;  /* 0x0000001f09037819 */ /* 0x000fe200000006ff */
[----:B0-----:R-:W-:Y:S06]  /*6cc0*/  @!P0 BRA `(.L_x_189) ;  /* 0x0000000400c48947 */ /* 0x001fec0003800000 */
.L_x_207:
[----:B------:R-:W1:Y:S01]  /*6cd0*/  SYNCS.PHASECHK.TRANS64.TRYWAIT P0, [R6+URZ], R3 ;  /* 0x00000003060075a7 */ /* 0x000e62000800017f */
[----:B------:R-:W-:-:S05]  /*6ce0*/  VIADD R0, R8, 0x1 ;  /* 0x0000000108007836 */ /* 0x000fca0000000000 */
[----:B------:R-:W-:-:S04]  /*6cf0*/  ISETP.NE.AND P1, PT, R0, 0x9, PT ;  /* 0x000000090000780c */ /* 0x000fc80003f25270 */
[----:B0-----:R-:W-:Y:S02]  /*6d00*/  SEL R2, RZ, 0x1, P1 ;  /* 0x00000001ff027807 */ /* 0x001fe40000800000 */
[----:B------:R-:W-:Y:S02]  /*6d10*/  SEL R0, R0, RZ, P1 ;  /* 0x000000ff00007207 */ /* 0x000fe40000800000 */
[----:B------:R-:W-:-:S03]  /*6d20*/  LOP3.LUT R9, R9, R2, RZ, 0x3c, !PT ;  /* 0x0000000209097212 */ /* 0x000fc600078e3cff */
[----:B------:R-:W-:Y:S01]  /*6d30*/  IMAD R7, R0, 0x8, R5 ;  /* 0x0000000800077824 */ /* 0x000fe200078e0205 */
[----:B------:R-:W-:Y:S01]  /*6d40*/  SHF.L.U32 R4, R9, 0x1f, RZ ;  /* 0x0000001f09047819 */ /* 0x000fe200000006ff */
[----:B-1----:R-:W-:Y:S06]  /*6d50*/  @!P0 BRA `(.L_x_190) ;  /* 0x0000000400b48947 */ /* 0x002fec0003800000 */
.L_x_208:
[----:B------:R-:W1:Y:S01]  /*6d60*/  SYNCS.PHASECHK.TRANS64.TRYWAIT P0, [R7+URZ], R4 ;  /* 0x00000004070075a7 */ /* 0x000e62000800017f */
[----:B------:R-:W-:-:S05]  /*6d70*/  VIADD R0, R0, 0x1 ;  /* 0x0000000100007836 */ /* 0x000fca0000000000 */
[----:B------:R-:W-:-:S04]  /*6d80*/  ISETP.NE.AND P1, PT, R0, 0x9, PT ;  /* 0x000000090000780c */ /* 0x000fc80003f25270 */
[----:B------:R-:W-:Y:S02]  /*6d90*/  SEL R2, RZ, 0x1, P1 ;  /* 0x00000001ff027807 */ /* 0x000fe40000800000 */
[----:B------:R-:W-:Y:S02]  /*6da0*/  SEL R0, R0, RZ, P1 ;  /* 0x000000ff00007207 */ /* 0x000fe40000800000 */
[----:B------:R-:W-:-:S03]  /*6db0*/  LOP3.LUT R9, R9, R2, RZ, 0x3c, !PT ;  /* 0x0000000209097212 */ /* 0x000fc600078e3cff */
[----:B0-----:R-:W-:Y:S01]  /*6dc0*/  IMAD R6, R0, 0x8, R5 ;  /* 0x0000000800067824 */ /* 0x001fe200078e0205 */
[----:B------:R-:W-:Y:S01]  /*6dd0*/  SHF.L.U32 R3, R9, 0x1f, RZ ;  /* 0x0000001f09037819 */ /* 0x000fe200000006ff */
[----:B-1----:R-:W-:Y:S06]  /*6de0*/  @!P0 BRA `(.L_x_191) ;  /* 0x0000000400a48947 */ /* 0x002fec0003800000 */
.L_x_209:
        /* <DEDUP_REMOVED lines=9> */
.L_x_210:
        /* <DEDUP_REMOVED lines=9> */
.L_x_211:
        /* <DEDUP_REMOVED lines=9> */
.L_x_212:
        /* <DEDUP_REMOVED lines=9> */
.L_x_213:
[----:B------:R-:W1:Y:S01]  /*7030*/  SYNCS.PHASECHK.TRANS64.TRYWAIT P0, [R6+URZ], R3 ;  /* 0x00000003060075a7 */ /* 0x000e62000800017f */
[----:B------:R-:W-:-:S05]  /*7040*/  VIADD R0, R0, 0x1 ;  /* 0x0000000100007836 */ /* 0x000fca0000000000 */
[----:B------:R-:W-:-:S04]  /*7050*/  ISETP.NE.AND P1, PT, R0, 0x9, PT ;  /* 0x000000090000780c */ /* 0x000fc80003f25270 */
[----:B------:R-:W-:Y:S02]  /*7060*/  SEL R2, RZ, 0x1, P1 ;  /* 0x00000001ff027807 */ /* 0x000fe40000800000 */
[----:B------:R-:W-:Y:S02]  /*7070*/  SEL R0, R0, RZ, P1 ;  /* 0x000000ff00007207 */ /* 0x000fe40000800000 */
[----:B------:R-:W-:Y:S01]  /*7080*/  LOP3.LUT R2, R9, R2, RZ, 0x3c, !PT ;  /* 0x0000000209027212 */ /* 0x000fe200078e3cff */
[----:B-1----:R-:W-:Y:S06]  /*7090*/  @!P0 BRA `(.L_x_196) ;  /* 0x00000004005c8947 */ /* 0x002fec0003800000 */
.L_x_214:
[----:B------:R-:W-:Y:S01]  /*70a0*/  IMAD R5, R0, 0x8, R5 ;  /* 0x0000000800057824 */ /* 0x000fe200078e0205 */
[----:B------:R-:W-:-:S07]  /*70b0*/  SHF.L.U32 R0, R2, 0x1f, RZ ;  /* 0x0000001f02007819 */ /* 0x000fce00000006ff */
.L_x_197:
[----:B--2---:R2:W3:Y:S02]  /*70c0*/  SYNCS.PHASECHK.TRANS64.TRYWAIT P0, [R5+URZ], R0 ;  /* 0x00000000050075a7 */ /* 0x0044e4000800017f */
[----:B---3--:R-:W-:Y:S05]  /*70d0*/  @!P0 NANOSLEEP.SYNCS 0x989680 ;  /* 0x009896800000895d */ /* 0x008fea0003900000 */
[----:B------:R-:W3:Y:S02]  /*70e0*/  @!P0 SYNCS.PHASECHK.TRANS64 P0, [R5+URZ], R0 ;  /* 0x00000000050085a7 */ /* 0x000ee4000800007f */
[----:B---3--:R-:W-:Y:S05]  /*70f0*/  @!P0 BRA `(.L_x_197) ;  /* 0xfffffffc00f08947 */ /* 0x008fea000383ffff */
.L_x_187:
[----:B------:R-:W-:Y:S05]  /*7100*/  BSYNC B0 ;  /* 0x0000000000007941 */ /* 0x000fea0003800000 */
.L_x_186:
[----:B------:R-:W-:Y:S05]  /*7110*/  EXIT ;  /* 0x000000000000794d */ /* 0x000fea0003800000 */
.L_x_20:
[----:B0-----:R-:W-:-:S04]  /*7120*/  IMAD.U32 R3, RZ, RZ, UR43 ;  /* 0x0000002bff037e24 */ /* 0x001fc8000f8e00ff */
[----:B------:R0:W1:Y:S03]  /*7130*/  SYNCS.PHASECHK.TRANS64.TRYWAIT P0, [R3+URZ+-0x8], R0 ;  /* 0xfffff800030075a7 */ /* 0x000066000800017f */
[----:B-1----:R-:W-:Y:S05]  /*7140*/  @!P0 NANOSLEEP.SYNCS 0x989680 ;  /* 0x009896800000895d */ /* 0x002fea0003900000 */
[----:B------:R-:W1:Y:S02]  /*7150*/  @!P0 SYNCS.PHASECHK.TRANS64 P0, [R3+URZ+-0x8], R0 ;  /* 0xfffff800030085a7 */ /* 0x000e64000800007f */
[----:B-1----:R-:W-:Y:S05]  /*7160*/  @!P0 BRA `(.L_x_20) ;  /* 0xfffffffc00ec8947 */ /* 0x002fea000383ffff */
[----:B------:R-:W-:Y:S05]  /*7170*/  BRA `(.L_x_198) ;  /* 0xffffffa400ac7947 */ /* 0x000fea000383ffff */
.L_x_25:
[----:B-1----:R1:W2:Y:S02]  /*7180*/  SYNCS.PHASECHK.TRANS64.TRYWAIT P1, [R3+URZ], R0 ;  /* 0x00000000030075a7 */ /* 0x0022a4000802017f */
[----:B--2---:R-:W-:Y:S05]  /*7190*/  @!P1 NANOSLEEP.SYNCS 0x989680 ;  /* 0x009896800000995d */ /* 0x004fea0003900000 */
[----:B------:R-:W2:Y:S02]  /*71a0*/  @!P1 SYNCS.PHASECHK.TRANS64 P1, [R3+URZ], R0 ;  /* 0x00000000030095a7 */ /* 0x000ea4000802007f */
[----:B--2---:R-:W-:Y:S05]  /*71b0*/  @!P1 BRA `(.L_x_25) ;  /* 0xfffffffc00f09947 */ /* 0x004fea000383ffff */
[----:B------:R-:W-:Y:S05]  /*71c0*/  BRA `(.L_x_24) ;  /* 0xffffffa800247947 */ /* 0x000fea000383ffff */
.L_x_30:
[----:B-1----:R-:W-:-:S04]  /*71d0*/  IMAD.U32 R5, RZ, RZ, UR4 ;  /* 0x00000004ff057e24 */ /* 0x002fc8000f8e00ff */
[----:B------:R1:W2:Y:S03]  /*71e0*/  SYNCS.PHASECHK.TRANS64.TRYWAIT P1, [R5+URZ], R4 ;  /* 0x00000004050075a7 */ /* 0x0002a6000802017f */
[----:B--2---:R-:W-:Y:S05]  /*71f0*/  @!P1 NANOSLEEP.SYNCS 0x989680 ;  /* 0x009896800000995d */ /* 0x004fea0003900000 */
[----:B------:R-:W2:Y:S02]  /*7200*/  @!P1 SYNCS.PHASECHK.TRANS64 P1, [R5+URZ], R4 ;  /* 0x00000004050095a7 */ /* 0x000ea4000802007f */
[----:B--2---:R-:W-:Y:S05]  /*7210*/  @!P1 BRA `(.L_x_30) ;  /* 0xfffffffc00ec9947 */ /* 0x004fea000383ffff */
[----:B------:R-:W-:Y:S05]  /*7220*/  BRA `(.L_x_29) ;  /* 0xffffffa800f47947 */ /* 0x000fea000383ffff */
.L_x_36:
[----:B0-----:R-:W-:-:S04]  /*7230*/  IMAD.U32 R4, RZ, RZ, UR43 ;  /* 0x0000002bff047e24 */ /* 0x001fc8000f8e00ff */
[----:B------:R0:W1:Y:S03]  /*7240*/  SYNCS.PHASECHK.TRANS64.TRYWAIT P0, [R4+URZ+0x8], R3 ;  /* 0x00000803040075a7 */ /* 0x000066000800017f */
[----:B-1----:R-:W-:Y:S05]  /*7250*/  @!P0 NANOSLEEP.SYNCS 0x989680 ;  /* 0x009896800000895d */ /* 0x002fea0003900000 */
[----:B------:R-:W1:Y:S02]  /*7260*/  @!P0 SYNCS.PHASECHK.TRANS64 P0, [R4+URZ+0x8], R3 ;  /* 0x00000803040085a7 */ /* 0x000e64000800007f */
[----:B-1----:R-:W-:Y:S05]  /*7270*/  @!P0 BRA `(.L_x_36) ;  /* 0xfffffffc00ec8947 */ /* 0x002fea000383ffff */
[----:B------:R-:W-:Y:S05]  /*7280*/  BRA `(.L_x_199) ;  /* 0xffffffb000347947 */ /* 0x000fea000383ffff */
.L_x_173:
[----:B------:R-:W-:Y:S01]  /*7290*/  BSSY B1, `(.L_x_200) ;  /* 0x0000006000017945 */ /* 0x000fe20003800000 */
[----:B------:R-:W-:-:S07]  /*72a0*/  IMAD.MOV.U32 R15, RZ, RZ, -0x1 ;  /* 0xffffffffff0f7424 */ /* 0x000fce00078e00ff */
[----:B-----5:R-:W-:Y:S05]  /*72b0*/  WARPSYNC.COLLECTIVE R15, `(.L_x_201) ;  /* 0x000000000f0c7348 */ /* 0x020fea0003c00000 */
[----:B------:R-:W-:Y:S02]  /*72c0*/  ELECT P6, UR62, PT ;  /* 0x00000000003e782f */ /* 0x000fe400038c0000 */
[----:B------:R-:W-:Y:S01]  /*72d0*/  MOV R14, UR62 ;  /* 0x0000003e000e7c02 */ /* 0x000fe20008000f00 */
[----:B-----5:R-:W-:Y:S10]  /*72e0*/  ENDCOLLECTIVE ;  /* 0x000000000000791b */ /* 0x020ff40003800000 */
.L_x_201:
[----:B------:R-:W-:Y:S05]  /*72f0*/  BSYNC B1 ;  /* 0x0000000000017941 */ /* 0x000fea0003800000 */
.L_x_200:
[----:B------:R-:W-:Y:S05]  /*7300*/  BRA `(.L_x_202) ;  /* 0xffffffec004c7947 */ /* 0x000fea000383ffff */
.L_x_176:
[----:B-1----:R1:W2:Y:S02]  /*7310*/  SYNCS.PHASECHK.TRANS64.TRYWAIT P1, [R11+URZ+0x48], R6 ;  /* 0x000048060b0075a7 */ /* 0x0022a4000802017f */
[----:B--2---:R-:W-:Y:S05]  /*7320*/  @!P1 NANOSLEEP.SYNCS 0x989680 ;  /* 0x009896800000995d */ /* 0x004fea0003900000 */
[----:B------:R-:W2:Y:S02]  /*7330*/  @!P1 SYNCS.PHASECHK.TRANS64 P1, [R11+URZ+0x48], R6 ;  /* 0x000048060b0095a7 */ /* 0x000ea4000802007f */
[----:B--2---:R-:W-:Y:S05]  /*7340*/  @!P1 BRA `(.L_x_176) ;  /* 0xfffffffc00f09947 */ /* 0x004fea000383ffff */
[----:B------:R-:W-:Y:S05]  /*7350*/  BRA `(.L_x_203) ;  /* 0xffffffec00847947 */ /* 0x000fea000383ffff */
.L_x_185:
[----:B------:R-:W-:Y:S01]  /*7360*/  BSSY B0, `(.L_x_204) ;  /* 0x0000006000007945 */ /* 0x000fe20003800000 */
[----:B------:R-:W-:-:S07]  /*7370*/  IMAD.MOV.U32 R15, RZ, RZ, -0x1 ;  /* 0xffffffffff0f7424 */ /* 0x000fce00078e00ff */
[----:B-----5:R-:W-:Y:S05]  /*7380*/  WARPSYNC.COLLECTIVE R15, `(.L_x_205) ;  /* 0x000000000f0c7348 */ /* 0x020fea0003c00000 */
[----:B------:R-:W-:Y:S02]  /*7390*/  ELECT P6, UR62, PT ;  /* 0x00000000003e782f */ /* 0x000fe400038c0000 */
[----:B------:R-:W-:Y:S01]  /*73a0*/  MOV R14, UR62 ;  /* 0x0000003e000e7c02 */ /* 0x000fe20008000f00 */
[----:B-----5:R-:W-:Y:S10]  /*73b0*/  ENDCOLLECTIVE ;  /* 0x000000000000791b */ /* 0x020ff40003800000 */
.L_x_205:
[----:B------:R-:W-:Y:S05]  /*73c0*/  BSYNC B0 ;  /* 0x0000000000007941 */ /* 0x000fea0003800000 */
.L_x_204:
[----:B------:R-:W-:Y:S05]  /*73d0*/  BRA `(.L_x_206) ;  /* 0xfffffff400e87947 */ /* 0x000fea000383ffff */
.L_x_189:
[----:B0-----:R0:W1:Y:S02]  /*73e0*/  SYNCS.PHASECHK.TRANS64.TRYWAIT P0, [R7+URZ], R2 ;  /* 0x00000002070075a7 */ /* 0x001064000800017f */
[----:B-1----:R-:W-:Y:S05]  /*73f0*/  @!P0 NANOSLEEP.SYNCS 0x989680 ;  /* 0x009896800000895d */ /* 0x002fea0003900000 */
[----:B------:R-:W1:Y:S02]  /*7400*/  @!P0 SYNCS.PHASECHK.TRANS64 P0, [R7+URZ], R2 ;  /* 0x00000002070085a7 */ /* 0x000e64000800007f */
[----:B-1----:R-:W-:Y:S05]  /*7410*/  @!P0 BRA `(.L_x_189) ;  /* 0xfffffffc00f08947 */ /* 0x002fea000383ffff */
[----:B------:R-:W-:Y:S05]  /*7420*/  BRA `(.L_x_207) ;  /* 0xfffffff800287947 */ /* 0x000fea000383ffff */
.L_x_190:
[----:B0-----:R0:W1:Y:S02]  /*7430*/  SYNCS.PHASECHK.TRANS64.TRYWAIT P0, [R6+URZ], R3 ;  /* 0x00000003060075a7 */ /* 0x001064000800017f */
[----:B-1----:R-:W-:Y:S05]  /*7440*/  @!P0 NANOSLEEP.SYNCS 0x989680 ;  /* 0x009896800000895d */ /* 0x002fea0003900000 */
[----:B------:R-:W1:Y:S02]  /*7450*/  @!P0 SYNCS.PHASECHK.TRANS64 P0, [R6+URZ], R3 ;  /* 0x00000003060085a7 */ /* 0x000e64000800007f */
[----:B-1----:R-:W-:Y:S05]  /*7460*/  @!P0 BRA `(.L_x_190) ;  /* 0xfffffffc00f08947 */ /* 0x002fea000383ffff */
[----:B------:R-:W-:Y:S05]  /*7470*/  BRA `(.L_x_208) ;  /* 0xfffffff800387947 */ /* 0x000fea000383ffff */
.L_x_191:
[----:B0-----:R0:W1:Y:S02]  /*7480*/  SYNCS.PHASECHK.TRANS64.TRYWAIT P0, [R7+URZ], R4 ;  /* 0x00000004070075a7 */ /* 0x001064000800017f */
[----:B-1----:R-:W-:Y:S05]  /*7490*/  @!P0 NANOSLEEP.SYNCS 0x989680 ;  /* 0x009896800000895d */ /* 0x002fea0003900000 */
[----:B------:R-:W1:Y:S02]  /*74a0*/  @!P0 SYNCS.PHASECHK.TRANS64 P0, [R7+URZ], R4 ;  /* 0x00000004070085a7 */ /* 0x000e64000800007f */
[----:B-1----:R-:W-:Y:S05]  /*74b0*/  @!P0 BRA `(.L_x_191) ;  /* 0xfffffffc00f08947 */ /* 0x002fea000383ffff */
[----:B------:R-:W-:Y:S05]  /*74c0*/  BRA `(.L_x_209) ;  /* 0xfffffff800487947 */ /* 0x000fea000383ffff */
.L_x_192:
[----:B0-----:R0:W1:Y:S02]  /*74d0*/  SYNCS.PHASECHK.TRANS64.TRYWAIT P0, [R6+URZ], R3 ;  /* 0x00000003060075a7 */ /* 0x001064000800017f */
[----:B-1----:R-:W-:Y:S05]  /*74e0*/  @!P0 NANOSLEEP.SYNCS 0x989680 ;  /* 0x009896800000895d */ /* 0x002fea0003900000 */
[----:B------:R-:W1:Y:S02]  /*74f0*/  @!P0 SYNCS.PHASECHK.TRANS64 P0, [R6+URZ], R3 ;  /* 0x00000003060085a7 */ /* 0x000e64000800007f */
[----:B-1----:R-:W-:Y:S05]  /*7500*/  @!P0 BRA `(.L_x_192) ;  /* 0xfffffffc00f08947 */ /* 0x002fea000383ffff */
[----:B------:R-:W-:Y:S05]  /*7510*/  BRA `(.L_x_210) ;  /* 0xfffffff800587947 */ /* 0x000fea000383ffff */
.L_x_193:
[----:B0-----:R0:W1:Y:S02]  /*7520*/  SYNCS.PHASECHK.TRANS64.TRYWAIT P0, [R7+URZ], R4 ;  /* 0x00000004070075a7 */ /* 0x001064000800017f */
[----:B-1----:R-:W-:Y:S05]  /*7530*/  @!P0 NANOSLEEP.SYNCS 0x989680 ;  /* 0x009896800000895d */ /* 0x002fea0003900000 */
[----:B------:R-:W1:Y:S02]  /*7540*/  @!P0 SYNCS.PHASECHK.TRANS64 P0, [R7+URZ], R4 ;  /* 0x00000004070085a7 */ /* 0x000e64000800007f */
[----:B-1----:R-:W-:Y:S05]  /*7550*/  @!P0 BRA `(.L_x_193) ;  /* 0xfffffffc00f08947 */ /* 0x002fea000383ffff */
[----:B------:R-:W-:Y:S05]  /*7560*/  BRA `(.L_x_211) ;  /* 0xfffffff800687947 */ /* 0x000fea000383ffff */
.L_x_194:
[----:B0-----:R0:W1:Y:S02]  /*7570*/  SYNCS.PHASECHK.TRANS64.TRYWAIT P0, [R6+URZ], R3 ;  /* 0x00000003060075a7 */ /* 0x001064000800017f */
[----:B-1----:R-:W-:Y:S05]  /*7580*/  @!P0 NANOSLEEP.SYNCS 0x989680 ;  /* 0x009896800000895d */ /* 0x002fea0003900000 */
[----:B------:R-:W1:Y:S02]  /*7590*/  @!P0 SYNCS.PHASECHK.TRANS64 P0, [R6+URZ], R3 ;  /* 0x00000003060085a7 */ /* 0x000e64000800007f */
[----:B-1----:R-:W-:Y:S05]  /*75a0*/  @!P0 BRA `(.L_x_194) ;  /* 0xfffffffc00f08947 */ /* 0x002fea000383ffff */
[----:B------:R-:W-:Y:S05]  /*75b0*/  BRA `(.L_x_212) ;  /* 0xfffffff800787947 */ /* 0x000fea000383ffff */
.L_x_195:
[----:B0-----:R0:W1:Y:S02]  /*75c0*/  SYNCS.PHASECHK.TRANS64.TRYWAIT P0, [R7+URZ], R4 ;  /* 0x00000004070075a7 */ /* 0x001064000800017f */
[----:B-1----:R-:W-:Y:S05]  /*75d0*/  @!P0 NANOSLEEP.SYNCS 0x989680 ;  /* 0x009896800000895d */ /* 0x002fea0003900000 */
[----:B------:R-:W1:Y:S02]  /*75e0*/  @!P0 SYNCS.PHASECHK.TRANS64 P0, [R7+URZ], R4 ;  /* 0x00000004070085a7 */ /* 0x000e64000800007f */
[----:B-1----:R-:W-:Y:S05]  /*75f0*/  @!P0 BRA `(.L_x_195) ;  /* 0xfffffffc00f08947 */ /* 0x002fea000383ffff */
[----:B------:R-:W-:Y:S05]  /*7600*/  BRA `(.L_x_213) ;  /* 0xfffffff800887947 */ /* 0x000fea000383ffff */
.L_x_196:
[----:B-1----:R1:W2:Y:S02]  /*7610*/  SYNCS.PHASECHK.TRANS64.TRYWAIT P0, [R6+URZ], R3 ;  /* 0x00000003060075a7 */ /* 0x0022a4000800017f */
[----:B--2---:R-:W-:Y:S05]  /*7620*/  @!P0 NANOSLEEP.SYNCS 0x989680 ;  /* 0x009896800000895d */ /* 0x004fea0003900000 */
[----:B------:R-:W2:Y:S02]  /*7630*/  @!P0 SYNCS.PHASECHK.TRANS64 P0, [R6+URZ], R3 ;  /* 0x00000003060085a7 */ /* 0x000ea4000800007f */
[----:B--2---:R-:W-:Y:S05]  /*7640*/  @!P0 BRA `(.L_x_196) ;  /* 0xfffffffc00f08947 */ /* 0x004fea000383ffff */
[----:B------:R-:W-:Y:S05]  /*7650*/  BRA `(.L_x_214) ;  /* 0xfffffff800907947 */ /* 0x000fea000383ffff */
.L_x_215:
[----:B------:R-:W-:-:S00]  /*7660*/  BRA `(.L_x_215) ;  /* 0xfffffffc00fc7947 */ /* 0x000fc0000383ffff */
[----:B------:R-:W-:-:S00]  /*7670*/  NOP ;  /* 0x0000000000007918 */ /* 0x000fc00000000000 */
        /* <DEDUP_REMOVED lines=8> */
.L_x_216:


//--------------------- .nv.global.init           --------------------------
	.section	.nv.global.init,"aw",@progbits
.nv.global.init:
	.type		$str$22,@object
	.size		$str$22,($str$23 - $str$22)
$str$22:
        /*0000*/ 	.byte	0x6b, 0x5f, 0x74, 0x69, 0x6c, 0x65, 0x5f, 0x63, 0x6f, 0x75, 0x6e, 0x74, 0x20, 0x3e, 0x3d, 0x20
        /*0010*/ 	.byte	0x31, 0x00
	.type		$str$23,@object
	.size		$str$23,(__unnamed_1 - $str$23)
$str$23:
        /*0012*/ 	.byte	0x2f, 0x74, 0x6d, 0x70, 0x2f, 0x63, 0x75, 0x74, 0x6c, 0x61, 0x73, 0x73, 0x5f, 0x73, 0x77, 0x65
        /*0022*/ 	.byte	0x65, 0x70, 0x5f, 0x73, 0x72, 0x63, 0x2f, 0x69, 0x6e, 0x63, 0x6c, 0x75, 0x64, 0x65, 0x2f, 0x63
        /*0032*/ 	.byte	0x75, 0x74, 0x6c, 0x61, 0x73, 0x73, 0x2f, 0x67, 0x65, 0x6d, 0x6d, 0x2f, 0x63, 0x6f, 0x6c, 0x6c
        /*0042*/ 	.byte	0x65, 0x63, 0x74, 0x69, 0x76, 0x65, 0x2f, 0x73, 0x6d, 0x39, 0x30, 0x5f, 0x6d, 0x6d, 0x61, 0x5f
        /*0052*/ 	.byte	0x74, 0x6d, 0x61, 0x5f, 0x67, 0x6d, 0x6d, 0x61, 0x5f, 0x73, 0x73, 0x5f, 0x77, 0x61, 0x72, 0x70
        /*0062*/ 	.byte	0x73, 0x70, 0x65, 0x63, 0x69, 0x61, 0x6c, 0x69, 0x7a, 0x65, 0x64, 0x2e, 0x68, 0x70, 0x70, 0x00
	.type		__unnamed_1,@object
	.size		__unnamed_1,(.L_0 - __unnamed_1)
__unnamed_1:
        /*0072*/ 	.byte	0x76, 0x6f, 0x69, 0x64, 0x20, 0x63, 0x75, 0x74, 0x6c, 0x61, 0x73, 0x73, 0x3a, 0x3a, 0x67, 0x65
        /* <DEDUP_REMOVED lines=173> */
        /*0b52*/ 	.byte	0x74, 0x79, 0x5d, 0x00
.L_0:


//--------------------- .nv.shared._ZN7cutlass13device_kernelINS_4gemm6kernel13GemmUniversalIN4cute5tupleIJiiiiEEENS1_10collective13CollectiveMmaINS1_34MainloopSm90TmaGmmaWarpSpecializedILi9ENS5_IJNS4_1CILi2EEESB_NSA_ILi1EEEEEENS1_32KernelTmaWarpSpecializedPingpongEEENS5_IJNSA_ILi64EEENSA_ILi128EEESH_EEEaNS5_IJlSC_lEEEaSJ_NS4_8TiledMMAINS4_8MMA_AtomIJNS4_4SM904GMMA27MMA_64x128x32_S32S8S8_SS_TNEEEENS4_6LayoutINS5_IJSC_SC_SC_EEENS5_IJNSA_ILi0EEESS_SS_EEEEENS5_IJNS4_10UnderscoreESV_SV_EEEEENS4_23SM90_TMA_LOAD_MULTICASTENS4_14ComposedLayoutINS4_7SwizzleILi3ELi4ELi3EEENS4_18smem_ptr_flag_bitsILi8EEENSQ_INS5_IJNSA_ILi8EEESH_EEENS5_IJSH_SC_EEEEEEEvNS4_8identityESY_S18_vS19_EENS_8epilogue10collective6detail29Sm90TmaWarpSpecializedAdapterINS1C_15DefaultEpilogueIaSJ_SJ_NS1B_6thread17LinearCombinationIaLi1EiiLNS1G_9ScaleType4KindE0ELNS_15FloatRoundStyleE2EaEENS1_15EpilogueDefaultEEEEEvvEEEEvNT_6ParamsE --------------------------
	.section	.nv.shared._ZN7cutlass13device_kernelINS_4gemm6kernel13GemmUniversalIN4cute5tupleIJiiiiEEENS1_10collective13CollectiveMmaINS1_34MainloopSm90TmaGmmaWarpSpecializedILi9ENS5_IJNS4_1CILi2EEESB_NSA_ILi1EEEEEENS1_32KernelTmaWarpSpecializedPingpongEEENS5_IJNSA_ILi64EEENSA_ILi128EEESH_EEEaNS5_IJlSC_lEEEaSJ_NS4_8TiledMMAINS4_8MMA_AtomIJNS4_4SM904GMMA27MMA_64x128x32_S32S8S8_SS_TNEEEENS4_6LayoutINS5_IJSC_SC_SC_EEENS5_IJNSA_ILi0EEESS_SS_EEEEENS5_IJNS4_10UnderscoreESV_SV_EEEEENS4_23SM90_TMA_LOAD_MULTICASTENS4_14ComposedLayoutINS4_7SwizzleILi3ELi4ELi3EEENS4_18smem_ptr_flag_bitsILi8EEENSQ_INS5_IJNSA_ILi8EEESH_EEENS5_IJSH_SC_EEEEEEEvNS4_8identityESY_S18_vS19_EENS_8epilogue10collective6detail29Sm90TmaWarpSpecializedAdapterINS1C_15DefaultEpilogueIaSJ_SJ_NS1B_6thread17LinearCombinationIaLi1EiiLNS1G_9ScaleType4KindE0ELNS_15FloatRoundStyleE2EaEENS1_15EpilogueDefaultEEEEEvvEEEEvNT_6ParamsE,"aw",@nobits
	.sectionflags	@""
	.align	16
	.zero		1024


//--------------------- .nv.shared.reserved.0     --------------------------
	.section	.nv.shared.reserved.0,"aw",@nobits
	.weak		__nv_reservedSMEM_offset_0_alias
	.size		__nv_reservedSMEM_offset_0_alias, 0, 0
	.other		__nv_reservedSMEM_offset_0_alias,@"STO_CUDA_RESERVED_SHARED STV_DEFAULT"
__nv_reservedSMEM_offset_0_alias:
	.zero		0


//--------------------- .nv.global                --------------------------
	.section	.nv.global,"aw",@nobits
.nv.global:
	.type		_ZN39_INTERNAL_ecd1309a_4_k_cu_d466ac02_50874cute1_E,@object
	.size		_ZN39_INTERNAL_ecd1309a_4_k_cu_d466ac02_50874cute1_E,(_ZN39_INTERNAL_ecd1309a_4_k_cu_d466ac02_50874cuda3std3__45__cpo6cbeginE - _ZN39_INTERNAL_ecd1309a_4_k_cu_d466ac02_50874cute1_E)
_ZN39_INTERNAL_ecd1309a_4_k_cu_d466ac02_50874cute1_E:
	.zero		1
	.type		_ZN39_INTERNAL_ecd1309a_4_k_cu_d466ac02_50874cuda3std3__45__cpo6cbeginE,@object
	.size		_ZN39_INTERNAL_ecd1309a_4_k_cu_d466ac02_50874cuda3std3__45__cpo6cbeginE,(_ZN39_INTERNAL_ecd1309a_4_k_cu_d466ac02_50874cuda3std3__48in_placeE - _ZN39_INTERNAL_ecd1309a_4_k_cu_d466ac02_50874cuda3std3__45__cpo6cbeginE)
_ZN39_INTERNAL_ecd1309a_4_k_cu_d466ac02_50874cuda3std3__45__cpo6cbeginE:
	.zero		1
	.type		_ZN39_INTERNAL_ecd1309a_4_k_cu_d466ac02_50874cuda3std3__48in_placeE,@object
	.size		_ZN39_INTERNAL_ecd1309a_4_k_cu_d466ac02_50874cuda3std3__48in_placeE,(_ZN39_INTERNAL_ecd1309a_4_k_cu_d466ac02_50874cuda3std6ranges3__45__cpo9iter_moveE - _ZN39_INTERNAL_ecd1309a_4_k_cu_d466ac02_50874cuda3std3__48in_placeE)
_ZN39_INTERNAL_ecd1309a_4_k_cu_d466ac02_50874cuda3std3__48in_placeE:
	.zero		1
	.type		_ZN39_INTERNAL_ecd1309a_4_k_cu_d466ac02_50874cuda3std6ranges3__45__cpo9iter_moveE,@object
	.size		_ZN39_INTERNAL_ecd1309a_4_k_cu_d466ac02_50874cuda3std6ranges3__45__cpo9iter_moveE,(_ZN39_INTERNAL_ecd1309a_4_k_cu_d466ac02_50874cuda3std3__45__cpo5beginE - _ZN39_INTERNAL_ecd1309a_4_k_cu_d466ac02_50874cuda3std6ranges3__45__cpo9iter_moveE)
_ZN39_INTERNAL_ecd1309a_4_k_cu_d466ac02_50874cuda3std6ranges3__45__cpo9iter_moveE:
	.zero		1
	.type		_ZN39_INTERNAL_ecd1309a_4_k_cu_d466ac02_50874cuda3std3__45__cpo5beginE,@object
	.size		_ZN39_INTERNAL_ecd1309a_4_k_cu_d466ac02_50874cuda3std3__45__cpo5beginE,(_ZN39_INTERNAL_ecd1309a_4_k_cu_d466ac02_50874cuda3std3__441_GLOBAL__N__ecd1309a_4_k_cu_d466ac02_50876ignoreE - _ZN39_INTERNAL_ecd1309a_4_k_cu_d466ac02_50874cuda3std3__45__cpo5beginE)
_ZN39_INTERNAL_ecd1309a_4_k_cu_d466ac02_50874cuda3std3__45__cpo5beginE:
	.zero		1
	.type		_ZN39_INTERNAL_ecd1309a_4_k_cu_d466ac02_50874cuda3std3__441_GLOBAL__N__ecd1309a_4_k_cu_d466ac02_50876ignoreE,@object
	.size		_ZN39_INTERNAL_ecd1309a_4_k_cu_d466ac02_50874cuda3std3__441_GLOBAL__N__ecd1309a_4_k_cu_d466ac02_50876ignoreE,(_ZN39_INTERNAL_ecd1309a_4_k_cu_d466ac02_50874cute7productE - _ZN39_INTERNAL_ecd1309a_4_k_cu_d466ac02_50874cuda3std3__441_GLOBAL__N__ecd1309a_4_k_cu_d466ac02_50876ignoreE)
_ZN39_INTERNAL_ecd1309a_4_k_cu_d466ac02_50874cuda3std3__441_GLOBAL__N__ecd1309a_4_k_cu_d466ac02_50876ignoreE:
	.zero		1
	.type		_ZN39_INTERNAL_ecd1309a_4_k_cu_d466ac02_50874cute7productE,@object
	.size		_ZN39_INTERNAL_ecd1309a_4_k_cu_d466ac02_50874cute7productE,(_ZN39_INTERNAL_ecd1309a_4_k_cu_d466ac02_50874cuda3std3__45__cpo3endE - _ZN39_INTERNAL_ecd1309a_4_k_cu_d466ac02_50874cute7productE)
_ZN39_INTERNAL_ecd1309a_4_k_cu_d466ac02_50874cute7productE:
	.zero		1
	.type		_ZN39_INTERNAL_ecd1309a_4_k_cu_d466ac02_50874cuda3std3__45__cpo3endE,@object
	.size		_ZN39_INTERNAL_ecd1309a_4_k_cu_d466ac02_50874cuda3std3__45__cpo3endE,(_ZN39_INTERNAL_ecd1309a_4_k_cu_d466ac02_50874cuda3std3__419piecewise_constructE - _ZN39_INTERNAL_ecd1309a_4_k_cu_d466ac02_50874cuda3std3__45__cpo3endE)
_ZN39_INTERNAL_ecd1309a_4_k_cu_d466ac02_50874cuda3std3__45__cpo3endE:
	.zero		1
	.type		_ZN39_INTERNAL_ecd1309a_4_k_cu_d466ac02_50874cuda3std3__419piecewise_constructE,@object
	.size		_ZN39_INTERNAL_ecd1309a_4_k_cu_d466ac02_50874cuda3std3__419piecewise_constructE,(_ZN39_INTERNAL_ecd1309a_4_k_cu_d466ac02_50874cuda3std3__45__cpo4cendE - _ZN39_INTERNAL_ecd1309a_4_k_cu_d466ac02_50874cuda3std3__419piecewise_constructE)
_ZN39_INTERNAL_ecd1309a_4_k_cu_d466ac02_50874cuda3std3__419piecewise_constructE:
	.zero		1
	.type		_ZN39_INTERNAL_ecd1309a_4_k_cu_d466ac02_50874cuda3std3__45__cpo4cendE,@object
	.size		_ZN39_INTERNAL_ecd1309a_4_k_cu_d466ac02_50874cuda3std3__45__cpo4cendE,(_ZN39_INTERNAL_ecd1309a_4_k_cu_d466ac02_50874cuda3std6ranges3__45__cpo4swapE - _ZN39_INTERNAL_ecd1309a_4_k_cu_d466ac02_50874cuda3std3__45__cpo4cendE)
_ZN39_INTERNAL_ecd1309a_4_k_cu_d466ac02_50874cuda3std3__45__cpo4cendE:
	.zero		1
	.type		_ZN39_INTERNAL_ecd1309a_4_k_cu_d466ac02_50874cuda3std6ranges3__45__cpo4swapE,@object
	.size		_ZN39_INTERNAL_ecd1309a_4_k_cu_d466ac02_50874cuda3std6ranges3__45__cpo4swapE,(.L_8 - _ZN39_INTERNAL_ecd1309a_4_k_cu_d466ac02_50874cuda3std6ranges3__45__cpo4swapE)
_ZN39_INTERNAL_ecd1309a_4_k_cu_d466ac02_50874cuda3std6ranges3__45__cpo4swapE:
	.zero		1
.L_8:


//--------------------- .nv.constant0._ZN7cutlass13device_kernelINS_4gemm6kernel13GemmUniversalIN4cute5tupleIJiiiiEEENS1_10collective13CollectiveMmaINS1_34MainloopSm90TmaGmmaWarpSpecializedILi9ENS5_IJNS4_1CILi2EEESB_NSA_ILi1EEEEEENS1_32KernelTmaWarpSpecializedPingpongEEENS5_IJNSA_ILi64EEENSA_ILi128EEESH_EEEaNS5_IJlSC_lEEEaSJ_NS4_8TiledMMAINS4_8MMA_AtomIJNS4_4SM904GMMA27MMA_64x128x32_S32S8S8_SS_TNEEEENS4_6LayoutINS5_IJSC_SC_SC_EEENS5_IJNSA_ILi0EEESS_SS_EEEEENS5_IJNS4_10UnderscoreESV_SV_EEEEENS4_23SM90_TMA_LOAD_MULTICASTENS4_14ComposedLayoutINS4_7SwizzleILi3ELi4ELi3EEENS4_18smem_ptr_flag_bitsILi8EEENSQ_INS5_IJNSA_ILi8EEESH_EEENS5_IJSH_SC_EEEEEEEvNS4_8identityESY_S18_vS19_EENS_8epilogue10collective6detail29Sm90TmaWarpSpecializedAdapterINS1C_15DefaultEpilogueIaSJ_SJ_NS1B_6thread17LinearCombinationIaLi1EiiLNS1G_9ScaleType4KindE0ELNS_15FloatRoundStyleE2EaEENS1_15EpilogueDefaultEEEEEvvEEEEvNT_6ParamsE --------------------------
	.section	.nv.constant0._ZN7cutlass13device_kernelINS_4gemm6kernel13GemmUniversalIN4cute5tupleIJiiiiEEENS1_10collective13CollectiveMmaINS1_34MainloopSm90TmaGmmaWarpSpecializedILi9ENS5_IJNS4_1CILi2EEESB_NSA_ILi1EEEEEENS1_32KernelTmaWarpSpecializedPingpongEEENS5_IJNSA_ILi64EEENSA_ILi128EEESH_EEEaNS5_IJlSC_lEEEaSJ_NS4_8TiledMMAINS4_8MMA_AtomIJNS4_4SM904GMMA27MMA_64x128x32_S32S8S8_SS_TNEEEENS4_6LayoutINS5_IJSC_SC_SC_EEENS5_IJNSA_ILi0EEESS_SS_EEEEENS5_IJNS4_10UnderscoreESV_SV_EEEEENS4_23SM90_TMA_LOAD_MULTICASTENS4_14ComposedLayoutINS4_7SwizzleILi3ELi4ELi3EEENS4_18smem_ptr_flag_bitsILi8EEENSQ_INS5_IJNSA_ILi8EEESH_EEENS5_IJSH_SC_EEEEEEEvNS4_8identityESY_S18_vS19_EENS_8epilogue10collective6detail29Sm90TmaWarpSpecializedAdapterINS1C_15DefaultEpilogueIaSJ_SJ_NS1B_6thread17LinearCombinationIaLi1EiiLNS1G_9ScaleType4KindE0ELNS_15FloatRoundStyleE2EaEENS1_15EpilogueDefaultEEEEEvvEEEEvNT_6ParamsE,"a",@progbits
	.sectionflags	@""
	.align	4
.nv.constant0._ZN7cutlass13device_kernelINS_4gemm6kernel13GemmUniversalIN4cute5tupleIJiiiiEEENS1_10collective13CollectiveMmaINS1_34MainloopSm90TmaGmmaWarpSpecializedILi9ENS5_IJNS4_1CILi2EEESB_NSA_ILi1EEEEEENS1_32KernelTmaWarpSpecializedPingpongEEENS5_IJNSA_ILi64EEENSA_ILi128EEESH_EEEaNS5_IJlSC_lEEEaSJ_NS4_8TiledMMAINS4_8MMA_AtomIJNS4_4SM904GMMA27MMA_64x128x32_S32S8S8_SS_TNEEEENS4_6LayoutINS5_IJSC_SC_SC_EEENS5_IJNSA_ILi0EEESS_SS_EEEEENS5_IJNS4_10UnderscoreESV_SV_EEEEENS4_23SM90_TMA_LOAD_MULTICASTENS4_14ComposedLayoutINS4_7SwizzleILi3ELi4ELi3EEENS4_18smem_ptr_flag_bitsILi8EEENSQ_INS5_IJNSA_ILi8EEESH_EEENS5_IJSH_SC_EEEEEEEvNS4_8identityESY_S18_vS19_EENS_8epilogue10collective6detail29Sm90TmaWarpSpecializedAdapterINS1C_15DefaultEpilogueIaSJ_SJ_NS1B_6thread17LinearCombinationIaLi1EiiLNS1G_9ScaleType4KindE0ELNS_15FloatRoundStyleE2EaEENS1_15EpilogueDefaultEEEEEvvEEEEvNT_6ParamsE:
	.zero		1664


//--------------------- SYMBOLS --------------------------

	.type		.nv.reservedSmem.offset0,@object
	.size		.nv.reservedSmem.offset0,0x4
	.type		__assertfail,@function
